def gluon_tcgen05(
    a_ptr,
    b_ptr,
    c_ptr,
    M,
    N,
    K,
    stride_am,
    stride_bk,
    stride_cm,
    BLOCK_M: gl.constexpr,
    BLOCK_N: gl.constexpr,
    BLOCK_K: gl.constexpr,
    DTYPE: gl.constexpr,
    A_LAYOUT: gl.constexpr,
    B_LAYOUT: gl.constexpr,
    C_LAYOUT: gl.constexpr,
    B_SHAPE: gl.constexpr,
    TMEM_LAYOUT: gl.constexpr,
    TMEM_REG: gl.constexpr,
    TRANS_B: gl.constexpr,
    NUM_BUFFERS: gl.constexpr,
):
    a_desc = tma.make_tensor_descriptor(
        a_ptr, [M, K], [stride_am, 1], [BLOCK_M, BLOCK_K], A_LAYOUT
    )
    b_desc = tma.make_tensor_descriptor(
        b_ptr,
        [N, K] if TRANS_B else [K, N],
        [stride_bk, 1],
        B_SHAPE,
        B_LAYOUT,
    )
    c_desc = tma.make_tensor_descriptor(
        c_ptr, [M, N], [stride_cm, 1], [BLOCK_M, BLOCK_N], C_LAYOUT
    )

    a_bufs = gl.allocate_shared_memory(
        DTYPE, [NUM_BUFFERS, BLOCK_M, BLOCK_K], A_LAYOUT
    )
    b_bufs = gl.allocate_shared_memory(DTYPE, [NUM_BUFFERS] + B_SHAPE, B_LAYOUT)

    pid_m = gl.program_id(0)
    pid_n = gl.program_id(1)
    off_m = pid_m * BLOCK_M
    off_n = pid_n * BLOCK_N

    tma_bars = gl.allocate_shared_memory(
        gl.int64, [NUM_BUFFERS, 1], mbarrier.MBarrierLayout()
    )
    mma_bars = gl.allocate_shared_memory(
        gl.int64, [NUM_BUFFERS, 1], mbarrier.MBarrierLayout()
    )
    for i in gl.static_range(NUM_BUFFERS):
        mbarrier.init(tma_bars.index(i), count=1)
        mbarrier.init(mma_bars.index(i), count=1)

    acc_tmem = allocate_tensor_memory(gl.float32, [BLOCK_M, BLOCK_N], TMEM_LAYOUT)
    idx = 0
    phase = 0
    use_acc = False
    for k in range(0, K, BLOCK_K):
        a = a_bufs.index(idx)
        b = b_bufs.index(idx)
        tma_bar = tma_bars.index(idx)
        mma_bar = mma_bars.index(idx)
        mbarrier.expect(
            tma_bar, a_desc.block_type.nbytes + b_desc.block_type.nbytes
        )
        tma.async_copy_global_to_shared(a_desc, [off_m, k], tma_bar, a)
        tma.async_copy_global_to_shared(
            b_desc, [off_n, k] if TRANS_B else [k, off_n], tma_bar, b
        )
        mbarrier.wait(tma_bar, phase=phase)

        if TRANS_B:
            b = b.permute((1, 0))
        tcgen05_mma(a, b, acc_tmem, use_acc=use_acc)
        tcgen05_commit(mma_bar)
        mbarrier.wait(mma_bar, phase=phase)
        use_acc = True

        idx += 1
        if idx == NUM_BUFFERS:
            idx = 0
            phase ^= 1

    for i in gl.static_range(NUM_BUFFERS):
        mbarrier.invalidate(tma_bars.index(i))
        mbarrier.invalidate(mma_bars.index(i))

    acc = acc_tmem.load(TMEM_REG)
    c_smem = gl.allocate_shared_memory(DTYPE, [BLOCK_M, BLOCK_N], C_LAYOUT)
    c_smem.store(acc.to(DTYPE))
    fence_async_shared()
    tma.async_copy_shared_to_global(c_desc, [off_m, off_n], c_smem)
    tma.store_wait(pendings=0)

# config = {"BLOCK_K": 128, "BLOCK_M": 64, "BLOCK_N": 128, "arch": "sm_100", "dtype": "fp8e4m3", "num_buffers": 1, "num_warps": 4, "trans_b": 0}
# arch = sm_100


// ===== COMPILED SASS (sm_100a) =====

	.target	sm_100a

	.elftype	@"ET_EXEC"


//--------------------- .note.nv.tkinfo           --------------------------
	.section	.note.nv.tkinfo,"",@"SHT_NOTE"
	.sectionflags	@"SHF_NOTE_NV_TKINFO"
	.tkinfo
        /*0018*/ 	.word	0x00000081
        /*0030*/ 	.string	""
        /*0030*/ 	.string	"ptxas-blackwell"
        /*0030*/ 	.string	"Cuda compilation tools, release 12.9, V12.9.86"
        /*0030*/ 	.string	"Build cuda_12.9.r12.9/compiler.36037853_0"
        /*0030*/ 	.string	"-v  -suppress-debug-info  -lineinfo  -arch sm_100a "



//--------------------- .note.nv.cuver            --------------------------
	.section	.note.nv.cuver,"",@"SHT_NOTE"
	.sectionflags	@"SHF_NOTE_NV_CUVER"
        /*0018*/ 	.short	0x0001
        /*001a*/ 	.short	0x0064
        /*001c*/ 	.short	0x0001
        /*001e*/ 	.short	0x0000
        /*0020*/ 	.short	0x0001
        /*0022*/ 	.short	0x0000


//--------------------- .nv.info                  --------------------------
	.section	.nv.info,"",@"SHT_CUDA_INFO"
	.align	4


	//----- nvinfo : EIATTR_REGCOUNT
	.align		4
        /*0000*/ 	.byte	0x04, 0x2f
        /*0002*/ 	.short	(.L_4 - .L_3)
	.align		4
.L_3:
        /*0004*/ 	.word	index@(gluon_tcgen05)
        /*0008*/ 	.word	0x00000047


	//----- nvinfo : EIATTR_FRAME_SIZE
	.align		4
.L_4:
        /*000c*/ 	.byte	0x04, 0x11
        /*000e*/ 	.short	(.L_6 - .L_5)
	.align		4
.L_5:
        /*0010*/ 	.word	index@($__internal_2_$__cuda_sm10x_tcgen05_guardrail_trap_unallocated_columns_being_dealloced)
        /*0014*/ 	.word	0x00000000


	//----- nvinfo : EIATTR_FRAME_SIZE
	.align		4
.L_6:
        /*0018*/ 	.byte	0x04, 0x11
        /*001a*/ 	.short	(.L_8 - .L_7)
	.align		4
.L_7:
        /*001c*/ 	.word	index@($__internal_1_$__cuda_sm10x_tcgen05_guardrail_trap_phase_invalid_during_alloc)
        /*0020*/ 	.word	0x00000000


	//----- nvinfo : EIATTR_FRAME_SIZE
	.align		4
.L_8:
        /*0024*/ 	.byte	0x04, 0x11
        /*0026*/ 	.short	(.L_10 - .L_9)
	.align		4
.L_9:
        /*0028*/ 	.word	index@($__internal_0_$__cuda_sm10x_tcgen05_guardrail_trap_col_being_dealloced_not_returned_by_alloc)
        /*002c*/ 	.word	0x00000000


	//----- nvinfo : EIATTR_FRAME_SIZE
	.align		4
.L_10:
        /*0030*/ 	.byte	0x04, 0x11
        /*0032*/ 	.short	(.L_12 - .L_11)
	.align		4
.L_11:
        /*0034*/ 	.word	index@(gluon_tcgen05)
        /*0038*/ 	.word	0x00000000


	//----- nvinfo : EIATTR_MIN_STACK_SIZE
	.align		4
.L_12:
        /*003c*/ 	.byte	0x04, 0x12
        /*003e*/ 	.short	(.L_14 - .L_13)
	.align		4
.L_13:
        /*0040*/ 	.word	index@(gluon_tcgen05)
        /*0044*/ 	.word	0x00000000
.L_14:


//--------------------- .nv.info.gluon_tcgen05    --------------------------
	.section	.nv.info.gluon_tcgen05,"",@"SHT_CUDA_INFO"
	.sectionflags	@""
	.align	4


	//----- nvinfo : EIATTR_CUDA_API_VERSION
	.align		4
        /*0000*/ 	.byte	0x04, 0x37
        /*0002*/ 	.short	(.L_16 - .L_15)
.L_15:
        /*0004*/ 	.word	0x00000081


	//----- nvinfo : EIATTR_KPARAM_INFO
	.align		4
.L_16:
        /*0008*/ 	.byte	0x04, 0x17
        /*000a*/ 	.short	(.L_18 - .L_17)
.L_17:
        /*000c*/ 	.word	0x00000000
        /*0010*/ 	.short	0x000a
        /*0012*/ 	.short	0x0048
        /*0014*/ 	.byte	0x00, 0xf4, 0x21, 0x00


	//----- nvinfo : EIATTR_KPARAM_INFO
	.align		4
.L_18:
        /*0018*/ 	.byte	0x04, 0x17
        /*001a*/ 	.short	(.L_20 - .L_19)
.L_19:
        /*001c*/ 	.word	0x00000000
        /*0020*/ 	.short	0x0009
        /*0022*/ 	.short	0x0040
        /*0024*/ 	.byte	0x00, 0xf4, 0x21, 0x00


	//----- nvinfo : EIATTR_KPARAM_INFO
	.align		4
.L_20:
        /*0028*/ 	.byte	0x04, 0x17
        /*002a*/ 	.short	(.L_22 - .L_21)
.L_21:
        /*002c*/ 	.word	0x00000000
        /*0030*/ 	.short	0x0008
        /*0032*/ 	.short	0x0038
        /*0034*/ 	.byte	0x00, 0xf0, 0x21, 0x00


	//----- nvinfo : EIATTR_KPARAM_INFO
	.align		4
.L_22:
        /*0038*/ 	.byte	0x04, 0x17
        /*003a*/ 	.short	(.L_24 - .L_23)
.L_23:
        /*003c*/ 	.word	0x00000000
        /*0040*/ 	.short	0x0007
        /*0042*/ 	.short	0x0030
        /*0044*/ 	.byte	0x00, 0xf0, 0x21, 0x00


	//----- nvinfo : EIATTR_KPARAM_INFO
	.align		4
.L_24:
        /*0048*/ 	.byte	0x04, 0x17
        /*004a*/ 	.short	(.L_26 - .L_25)
.L_25:
        /*004c*/ 	.word	0x00000000
        /*0050*/ 	.short	0x0006
        /*0052*/ 	.short	0x0028
        /*0054*/ 	.byte	0x00, 0xf0, 0x21, 0x00


	//----- nvinfo : EIATTR_KPARAM_INFO
	.align		4
.L_26:
        /*0058*/ 	.byte	0x04, 0x17
        /*005a*/ 	.short	(.L_28 - .L_27)
.L_27:
        /*005c*/ 	.word	0x00000000
        /*0060*/ 	.short	0x0005
        /*0062*/ 	.short	0x0020
        /*0064*/ 	.byte	0x00, 0xf0, 0x11, 0x00


	//----- nvinfo : EIATTR_KPARAM_INFO
	.align		4
.L_28:
        /*0068*/ 	.byte	0x04, 0x17
        /*006a*/ 	.short	(.L_30 - .L_29)
.L_29:
        /*006c*/ 	.word	0x00000000
        /*0070*/ 	.short	0x0004
        /*0072*/ 	.short	0x001c
        /*0074*/ 	.byte	0x00, 0xf0, 0x11, 0x00


	//----- nvinfo : EIATTR_KPARAM_INFO
	.align		4
.L_30:
        /*0078*/ 	.byte	0x04, 0x17
        /*007a*/ 	.short	(.L_32 - .L_31)
.L_31:
        /*007c*/ 	.word	0x00000000
        /*0080*/ 	.short	0x0003
        /*0082*/ 	.short	0x0018
        /*0084*/ 	.byte	0x00, 0xf0, 0x11, 0x00


	//----- nvinfo : EIATTR_KPARAM_INFO
	.align		4
.L_32:
        /*0088*/ 	.byte	0x04, 0x17
        /*008a*/ 	.short	(.L_34 - .L_33)
.L_33:
        /*008c*/ 	.word	0x00000000
        /*0090*/ 	.short	0x0002
        /*0092*/ 	.short	0x0010
        /*0094*/ 	.byte	0x00, 0xf4, 0x21, 0x00


	//----- nvinfo : EIATTR_KPARAM_INFO
	.align		4
.L_34:
        /*0098*/ 	.byte	0x04, 0x17
        /*009a*/ 	.short	(.L_36 - .L_35)
.L_35:
        /*009c*/ 	.word	0x00000000
        /*00a0*/ 	.short	0x0001
        /*00a2*/ 	.short	0x0008
        /*00a4*/ 	.byte	0x00, 0xf4, 0x21, 0x00


	//----- nvinfo : EIATTR_KPARAM_INFO
	.align		4
.L_36:
        /*00a8*/ 	.byte	0x04, 0x17
        /*00aa*/ 	.short	(.L_38 - .L_37)
.L_37:
        /*00ac*/ 	.word	0x00000000
        /*00b0*/ 	.short	0x0000
        /*00b2*/ 	.short	0x0000
        /*00b4*/ 	.byte	0x00, 0xf4, 0x21, 0x00


	//----- nvinfo : EIATTR_AT_ENTRY_FRAGMENTS
	.align		4
.L_38:
        /*00b8*/ 	.byte	0x04, 0x4f
        /*00ba*/ 	.short	(.L_40 - .L_39)


	//   ....[0]....
.L_39:
        /*00bc*/ 	.word	0x00000004


	//----- nvinfo : EIATTR_RESERVED_SMEM_USED
	.align		4
.L_40:
        /*00c0*/ 	.byte	0x01, 0x41
	.zero		2


	//----- nvinfo : EIATTR_SPARSE_MMA_MASK
	.align		4
        /*00c4*/ 	.byte	0x03, 0x50
        /*00c6*/ 	.short	0x0000


	//----- nvinfo : EIATTR_TCGEN05_1CTA_USED
	.align		4
        /*00c8*/ 	.byte	0x01, 0x51
	.zero		2


	//----- nvinfo : EIATTR_MAXREG_COUNT
	.align		4
        /*00cc*/ 	.byte	0x03, 0x1b
        /*00ce*/ 	.short	0x00ff


	//----- nvinfo : EIATTR_NUM_BARRIERS
	.align		4
        /*00d0*/ 	.byte	0x02, 0x4c
        /*00d2*/ 	.byte	0x01
	.zero		1


	//----- nvinfo : EIATTR_INT_WARP_WIDE_INSTR_OFFSETS
	.align		4
        /*00d4*/ 	.byte	0x04, 0x31
        /*00d6*/ 	.short	(.L_42 - .L_41)


	//   ....[0]....
.L_41:
        /*00d8*/ 	.word	0x00001630


	//   ....[1]....
        /*00dc*/ 	.word	0x00001650


	//   ....[2]....
        /*00e0*/ 	.word	0x000016d0


	//   ....[3]....
        /*00e4*/ 	.word	0x000017e0


	//   ....[4]....
        /*00e8*/ 	.word	0x000017f0


	//   ....[5]....
        /*00ec*/ 	.word	0x00001880


	//   ....[6]....
        /*00f0*/ 	.word	0x00001890


	//   ....[7]....
        /*00f4*/ 	.word	0x00001ad0


	//   ....[8]....
        /*00f8*/ 	.word	0x00001ae0


	//   ....[9]....
        /*00fc*/ 	.word	0x00001c00


	//   ....[10]....
        /*0100*/ 	.word	0x00001c10


	//   ....[11]....
        /*0104*/ 	.word	0x00001c50


	//   ....[12]....
        /*0108*/ 	.word	0x00001c90


	//   ....[13]....
        /*010c*/ 	.word	0x00001e30


	//   ....[14]....
        /*0110*/ 	.word	0x00001e40


	//   ....[15]....
        /*0114*/ 	.word	0x00002080


	//   ....[16]....
        /*0118*/ 	.word	0x00002090


	//   ....[17]....
        /*011c*/ 	.word	0x00002500


	//   ....[18]....
        /*0120*/ 	.word	0x00002550


	//----- nvinfo : EIATTR_COOP_GROUP_MASK_REGIDS
	.align		4
.L_42:
        /*0124*/ 	.byte	0x04, 0x29
        /*0126*/ 	.short	(.L_44 - .L_43)


	//   ....[0]....
.L_43:
        /*0128*/ 	.word	0xffffffff


	//   ....[1]....
        /*012c*/ 	.word	0xffffffff


	//   ....[2]....
        /*0130*/ 	.word	0xffffffff


	//   ....[3]....
        /*0134*/ 	.word	0xffffffff


	//   ....[4]....
        /*0138*/ 	.word	0xffffffff


	//   ....[5]....
        /*013c*/ 	.word	0xffffffff


	//   ....[6]....
        /*0140*/ 	.word	0xffffffff


	//   ....[7]....
        /*0144*/ 	.word	0xffffffff


	//   ....[8]....
        /*0148*/ 	.word	0xffffffff


	//   ....[9]....
        /*014c*/ 	.word	0xffffffff


	//----- nvinfo : EIATTR_COOP_GROUP_INSTR_OFFSETS
	.align		4
.L_44:
        /*0150*/ 	.byte	0x04, 0x28
        /*0152*/ 	.short	(.L_46 - .L_45)


	//   ....[0]....
.L_45:
        /*0154*/ 	.word	0x00000050


	//   ....[1]....
        /*0158*/ 	.word	0x00000310


	//   ....[2]....
        /*015c*/ 	.word	0x000004f0


	//   ....[3]....
        /*0160*/ 	.word	0x000009a0


	//   ....[4]....
        /*0164*/ 	.word	0x00000ae0


	//   ....[5]....
        /*0168*/ 	.word	0x00000f50


	//   ....[6]....
        /*016c*/ 	.word	0x00001090


	//   ....[7]....
        /*0170*/ 	.word	0x000014e0


	//   ....[8]....
        /*0174*/ 	.word	0x00002390


	//   ....[9]....
        /*0178*/ 	.word	0x00002600


	//----- nvinfo : EIATTR_VRC_CTA_INIT_COUNT
	.align		4
.L_46:
        /*017c*/ 	.byte	0x02, 0x4a
        /*017e*/ 	.byte	0x80
	.zero		1


	//----- nvinfo : EIATTR_MBARRIER_INSTR_OFFSETS
	.align		4
        /*0180*/ 	.byte	0x04, 0x39
        /*0182*/ 	.short	(.L_48 - .L_47)


	//   ....[0]....
.L_47:
        /*0184*/ 	.word	0x000016f0
        /*0188*/ 	.word	0x000000ff
        /*018c*/ 	.word	0x00006000
        /*0190*/ 	.short	0x0100
        /*0192*/ 	.byte	0x08
	.zero		1


	//   ....[1]....
        /*0194*/ 	.word	0x00001700
        /*0198*/ 	.word	0x000000ff
        /*019c*/ 	.word	0x00006010
        /*01a0*/ 	.short	0x0100
        /*01a2*/ 	.byte	0x08
	.zero		1


	//   ....[2]....
        /*01a4*/ 	.word	0x00001990
        /*01a8*/ 	.word	0x000000ff
        /*01ac*/ 	.word	0x00006000
        /*01b0*/ 	.short	0x010a
        /*01b2*/ 	.byte	0x08
	.zero		1


	//   ....[3]....
        /*01b4*/ 	.word	0x00001b30
        /*01b8*/ 	.word	0x000000ff
        /*01bc*/ 	.word	0x00006010
        /*01c0*/ 	.short	0x010a
        /*01c2*/ 	.byte	0x08
	.zero		1


	//   ....[4]....
        /*01c4*/ 	.word	0x00001d10
        /*01c8*/ 	.word	0x000000ff
        /*01cc*/ 	.word	0x00006000
        /*01d0*/ 	.short	0x010a
        /*01d2*/ 	.byte	0x08
	.zero		1


	//   ....[5]....
        /*01d4*/ 	.word	0x00001e80
        /*01d8*/ 	.word	0x000000ff
        /*01dc*/ 	.word	0x00006010
        /*01e0*/ 	.short	0x010a
        /*01e2*/ 	.byte	0x08
	.zero		1


	//   ....[6]....
        /*01e4*/ 	.word	0x00001f20
        /*01e8*/ 	.word	0x000000ff
        /*01ec*/ 	.word	0x00006000
        /*01f0*/ 	.short	0x0108
        /*01f2*/ 	.byte	0x08
	.zero		1


	//   ....[7]....
        /*01f4*/ 	.word	0x00001f30
        /*01f8*/ 	.word	0x000000ff
        /*01fc*/ 	.word	0x00006010
        /*0200*/ 	.short	0x0108
        /*0202*/ 	.byte	0x08
	.zero		1


	//   ....[8]....
        /*0204*/ 	.word	0x00002620
        /*0208*/ 	.word	0x000000ff
        /*020c*/ 	.word	0x00006000
        /*0210*/ 	.short	0x010a
        /*0212*/ 	.byte	0x08
	.zero		1


	//   ....[9]....
        /*0214*/ 	.word	0x00002650
        /*0218*/ 	.word	0x000000ff
        /*021c*/ 	.word	0x00006010
        /*0220*/ 	.short	0x010a
        /*0222*/ 	.byte	0x08
	.zero		1


	//   ....[10]....
        /*0224*/ 	.word	0x00002680
        /*0228*/ 	.word	0x000000ff
        /*022c*/ 	.word	0x00006000
        /*0230*/ 	.short	0x010a
        /*0232*/ 	.byte	0x08
	.zero		1


	//   ....[11]....
        /*0234*/ 	.word	0x000026b0
        /*0238*/ 	.word	0x000000ff
        /*023c*/ 	.word	0x00006010
        /*0240*/ 	.short	0x010a
        /*0242*/ 	.byte	0x08
	.zero		1


	//----- nvinfo : EIATTR_NUM_MBARRIERS
	.align		4
.L_48:
        /*0244*/ 	.byte	0x03, 0x38
        /*0246*/ 	.short	0x0002


	//----- nvinfo : EIATTR_EXIT_INSTR_OFFSETS
	.align		4
        /*0248*/ 	.byte	0x04, 0x1c
        /*024a*/ 	.short	(.L_50 - .L_49)


	//   ....[0]....
.L_49:
        /*024c*/ 	.word	0x00002610


	//----- nvinfo : EIATTR_REQNTID
	.align		4
.L_50:
        /*0250*/ 	.byte	0x04, 0x10
        /*0252*/ 	.short	(.L_52 - .L_51)
.L_51:
        /*0254*/ 	.word	0x00000080
        /*0258*/ 	.word	0x00000001
        /*025c*/ 	.word	0x00000001


	//----- nvinfo : EIATTR_CRS_STACK_SIZE
	.align		4
.L_52:
        /*0260*/ 	.byte	0x04, 0x1e
        /*0262*/ 	.short	(.L_54 - .L_53)
.L_53:
        /*0264*/ 	.word	0x00000000


	//----- nvinfo : EIATTR_CBANK_PARAM_SIZE
	.align		4
.L_54:
        /*0268*/ 	.byte	0x03, 0x19
        /*026a*/ 	.short	0x0050


	//----- nvinfo : EIATTR_PARAM_CBANK
	.align		4
        /*026c*/ 	.byte	0x04, 0x0a
        /*026e*/ 	.short	(.L_56 - .L_55)
	.align		4
.L_55:
        /*0270*/ 	.word	index@(.nv.constant0.gluon_tcgen05)
        /*0274*/ 	.short	0x0380
        /*0276*/ 	.short	0x0050


	//----- nvinfo : EIATTR_SW_WAR
	.align		4
.L_56:
        /*0278*/ 	.byte	0x04, 0x36
        /*027a*/ 	.short	(.L_58 - .L_57)
.L_57:
        /*027c*/ 	.word	0x00000008
.L_58:


//--------------------- .nv.compat                --------------------------
	.section	.nv.compat,"",@"SHT_CUDA_COMPAT_INFO"
	.align	4
        /*0000*/ 	.byte	0x02, 0x02, 0x02, 0x00, 0x02, 0x05, 0x05, 0x00, 0x02, 0x03, 0x03, 0x00, 0x02, 0x06, 0x01, 0x00


//--------------------- .nv.callgraph             --------------------------
	.section	.nv.callgraph,"",@"SHT_CUDA_CALLGRAPH"
	.align	4
	.sectionentsize	8
	.align		4
        /*0000*/ 	.word	0x00000000
	.align		4
        /*0004*/ 	.word	0xffffffff
	.align		4
        /*0008*/ 	.word	0x00000000
	.align		4
        /*000c*/ 	.word	0xfffffffe
	.align		4
        /*0010*/ 	.word	0x00000000
	.align		4
        /*0014*/ 	.word	0xfffffffd
	.align		4
        /*0018*/ 	.word	0x00000000
	.align		4
        /*001c*/ 	.word	0xfffffffc


//--------------------- .text.gluon_tcgen05       --------------------------
	.section	.text.gluon_tcgen05,"ax",@progbits
	.align	128
        .global         gluon_tcgen05
        .type           gluon_tcgen05,@function
        .size           gluon_tcgen05,(.L_x_73 - gluon_tcgen05)
        .other          gluon_tcgen05,@"STO_CUDA_ENTRY STV_DEFAULT"
gluon_tcgen05:
.text.gluon_tcgen05:
[----:B------:R-:W1:Y:S01]  /*0000*/  LDC R1, c[0x0][0x37c] ;  /* 0x0000df00ff017b82 */ /* 0x000e620000000800 */
[----:B------:R-:W2:Y:S02]  /*0010*/  S2R R0, SR_TID.X ;  /* 0x0000000000007919 */ /* 0x000ea40000002100 */
[----:B--2---:R-:W-:-:S13]  /*0020*/  ISETP.GE.U32.AND P2, PT, R0, 0x20, PT ;  /* 0x000000200000780c */ /* 0x004fda0003f46070 */
[----:B------:R-:W-:Y:S05]  /*0030*/  @P2 BRA `(.L_x_0) ;  /* 0x0000000000b82947 */ /* 0x000fea0003800000 */
[----:B------:R-:W2:Y:S01]  /*0040*/  S2UR UR6, SR_CgaCtaId ;  /* 0x00000000000679c3 */ /* 0x000ea20000008800 */
[----:B------:R-:W-:Y:S01]  /*0050*/  NOP ;  /* 0x0000000000007918 */ /* 0x000fe20000000000 */
[----:B------:R-:W-:Y:S02]  /*0060*/  UMOV UR4, 0x40 ;  /* 0x0000004000047882 */ /* 0x000fe40000000000 */
[----:B--2---:R-:W-:-:S09]  /*0070*/  ULEA UR4, UR6, UR4, 0x18 ;  /* 0x0000000406047291 */ /* 0x004fd2000f8ec0ff */
[----:B------:R-:W2:Y:S01]  /*0080*/  LDS.U8 R2, [UR4] ;  /* 0x00000004ff027984 */ /* 0x000ea20008000000 */
[----:B------:R-:W-:Y:S02]  /*0090*/  UMOV UR4, 0x400 ;  /* 0x0000040000047882 */ /* 0x000fe40000000000 */
[----:B------:R-:W-:Y:S01]  /*00a0*/  ULEA UR4, UR6, UR4, 0x18 ;  /* 0x0000000406047291 */ /* 0x000fe2000f8ec0ff */
[----:B--2---:R-:W-:-:S13]  /*00b0*/  ISETP.NE.AND P0, PT, R2, RZ, PT ;  /* 0x000000ff0200720c */ /* 0x004fda0003f05270 */
[----:B------:R-:W-:Y:S05]  /*00c0*/  @P0 BRA `(.L_x_1) ;  /* 0x00000000007c0947 */ /* 0x000fea0003800000 */
[----:B------:R-:W-:-:S13]  /*00d0*/  ELECT P0, URZ, PT ;  /* 0x0000000000ff782f */ /* 0x000fda0003800000 */
[----:B------:R-:W-:Y:S05]  /*00e0*/  @!P0 BRA `(.L_x_2) ;  /* 0x0000000000848947 */ /* 0x000fea0003800000 */
[----:B------:R-:W-:Y:S01]  /*00f0*/  UMOV UR5, 0x4 ;  /* 0x0000000400057882 */ /* 0x000fe20000000000 */
[----:B------:R-:W-:Y:S02]  /*0100*/  IMAD.MOV.U32 R5, RZ, RZ, 0x1 ;  /* 0x00000001ff057424 */ /* 0x000fe400078e00ff */
[----:B------:R-:W-:Y:S02]  /*0110*/  IMAD.MOV.U32 R3, RZ, RZ, 0xf ;  /* 0x0000000fff037424 */ /* 0x000fe400078e00ff */
[----:B------:R-:W-:Y:S04]  /*0120*/  DEPBAR.LE SB2, 0x36 ;  /* 0x0000ad800000791a */ /* 0x000fe80000000000 */
[----:B------:R-:W2:Y:S02]  /*0130*/  UTCATOMSWS.FIND_AND_SET.ALIGN UP0, UR5, UR5 ;  /* 0x00000005000575e3 */ /* 0x000ea40008000800 */
[----:B--2---:R-:W-:-:S04]  /*0140*/  PLOP3.LUT P0, PT, PT, PT, UP0, 0x80, 0x8 ;  /* 0x000000000008781c */ /* 0x004fc80003f0f008 */
[----:B------:R-:W-:-:S04]  /*0150*/  SEL R2, RZ, 0xffffffff, !P0 ;  /* 0xffffffffff027807 */ /* 0x000fc80004000000 */
[----:B------:R-:W-:Y:S01]  /*0160*/  ISETP.NE.AND P0, PT, R2, RZ, PT ;  /* 0x000000ff0200720c */ /* 0x000fe20003f05270 */
[----:B------:R-:W-:-:S12]  /*0170*/  IMAD.U32 R2, RZ, RZ, UR5 ;  /* 0x00000005ff027e24 */ /* 0x000fd8000f8e00ff */
[----:B------:R-:W-:Y:S05]  /*0180*/  @P0 BRA `(.L_x_3) ;  /* 0x0000000000240947 */ /* 0x000fea0003800000 */
.L_x_4:
[----:B------:R-:W-:Y:S05]  /*0190*/  NANOSLEEP 0x64 ;  /* 0x000000640000795d */ /* 0x000fea0003800000 */
[----:B------:R-:W-:-:S05]  /*01a0*/  UMOV UR5, 0x4 ;  /* 0x0000000400057882 */ /* 0x000fca0000000000 */
[----:B------:R-:W-:Y:S04]  /*01b0*/  DEPBAR.LE SB2, 0x36 ;  /* 0x0000ad800000791a */ /* 0x000fe80000000000 */
[----:B------:R-:W2:Y:S02]  /*01c0*/  UTCATOMSWS.FIND_AND_SET.ALIGN UP0, UR5, UR5 ;  /* 0x00000005000575e3 */ /* 0x000ea40008000800 */
[----:B--2---:R-:W-:-:S04]  /*01d0*/  PLOP3.LUT P0, PT, PT, PT, UP0, 0x80, 0x8 ;  /* 0x000000000008781c */ /* 0x004fc80003f0f008 */
[----:B------:R-:W-:-:S04]  /*01e0*/  SEL R2, RZ, 0xffffffff, !P0 ;  /* 0xffffffffff027807 */ /* 0x000fc80004000000 */
[----:B------:R-:W-:Y:S01]  /*01f0*/  ISETP.NE.AND P0, PT, R2, RZ, PT ;  /* 0x000000ff0200720c */ /* 0x000fe20003f05270 */
[----:B------:R-:W-:-:S12]  /*0200*/  IMAD.U32 R2, RZ, RZ, UR5 ;  /* 0x00000005ff027e24 */ /* 0x000fd8000f8e00ff */
[----:B------:R-:W-:Y:S05]  /*0210*/  @!P0 BRA `(.L_x_4) ;  /* 0xfffffffc00dc8947 */ /* 0x000fea000383ffff */
.L_x_3:
[C---:B------:R-:W-:Y:S01]  /*0220*/  VIADD R4, R2.reuse, 0x10 ;  /* 0x0000001002047836 */ /* 0x040fe20000000000 */
[----:B------:R-:W-:Y:S01]  /*0230*/  UMOV UR5, 0x50 ;  /* 0x0000005000057882 */ /* 0x000fe20000000000 */
[----:B------:R-:W-:Y:S01]  /*0240*/  SHF.L.U32 R3, R3, R2, RZ ;  /* 0x0000000203037219 */ /* 0x000fe200000006ff */
[----:B------:R-:W-:Y:S01]  /*0250*/  ULEA UR5, UR6, UR5, 0x18 ;  /* 0x0000000506057291 */ /* 0x000fe2000f8ec0ff */
[----:B------:R-:W-:Y:S01]  /*0260*/  IMAD.SHL.U32 R2, R2, 0x20, RZ ;  /* 0x0000002002027824 */ /* 0x000fe200078e00ff */
[----:B------:R-:W-:-:S04]  /*0270*/  SHF.L.U32 R4, R5, R4, RZ ;  /* 0x0000000405047219 */ /* 0x000fc800000006ff */
[----:B------:R-:W-:-:S05]  /*0280*/  LOP3.LUT R3, R4, R3, RZ, 0xfc, !PT ;  /* 0x0000000304037212 */ /* 0x000fca00078efcff */
[----:B------:R2:W-:Y:S04]  /*0290*/  ATOMS.OR RZ, [UR5], R3 ;  /* 0x00000003ffff798c */ /* 0x0005e8000b000005 */
[----:B------:R2:W-:Y:S01]  /*02a0*/  STS [UR4], R2 ;  /* 0x00000002ff007988 */ /* 0x0005e20008000804 */
[----:B------:R-:W-:Y:S05]  /*02b0*/  BRA `(.L_x_2) ;  /* 0x0000000000107947 */ /* 0x000fea0003800000 */
.L_x_1:
[----:B------:R-:W-:Y:S01]  /*02c0*/  IMAD.MOV.U32 R3, RZ, RZ, -0x1 ;  /* 0xffffffffff037424 */ /* 0x000fe200078e00ff */
[----:B------:R-:W-:-:S04]  /*02d0*/  MOV R2, 0x300 ;  /* 0x0000030000027802 */ /* 0x000fc80000000f00 */
[----:B------:R2:W-:Y:S03]  /*02e0*/  STS [UR4], R3 ;  /* 0x00000003ff007988 */ /* 0x0005e60008000804 */
[----:B-12---:R-:W-:Y:S05]  /*02f0*/  CALL.REL.NOINC `($__internal_1_$__cuda_sm10x_tcgen05_guardrail_trap_phase_invalid_during_alloc) ;  /* 0x0000002400047944 */ /* 0x006fea0003c00000 */
.L_x_2:
[----:B------:R-:W-:Y:S05]  /*0300*/  WARPSYNC.ALL ;  /* 0x0000000000007948 */ /* 0x000fea0003800000 */
[----:B------:R-:W-:Y:S01]  /*0310*/  NOP ;  /* 0x0000000000007918 */ /* 0x000fe20000000000 */
.L_x_0:
[----:B------:R-:W3:Y:S08]  /*0320*/  S2UR UR4, SR_CgaCtaId ;  /* 0x00000000000479c3 */ /* 0x000ef00000008800 */
[----:B------:R-:W-:Y:S01]  /*0330*/  BAR.SYNC.DEFER_BLOCKING 0x0 ;  /* 0x0000000000007b1d */ /* 0x000fe20000010000 */
[----:B------:R-:W-:-:S05]  /*0340*/  LOP3.LUT R68, R0, 0x7f, RZ, 0xc0, !PT ;  /* 0x0000007f00447812 */ /* 0x000fca00078ec0ff */
[----:B------:R-:W-:Y:S02]  /*0350*/  UMOV UR8, 0x400 ;  /* 0x0000040000087882 */ /* 0x000fe40000000000 */
[----:B------:R-:W4:Y:S08]  /*0360*/  LDC R10, c[0x0][0x3a0] ;  /* 0x0000e800ff0a7b82 */ /* 0x000f300000000800 */
[----:B------:R-:W5:Y:S01]  /*0370*/  S2UR UR10, SR_CTAID.Y ;  /* 0x00000000000a79c3 */ /* 0x000f620000002600 */
[----:B---3--:R-:W-:-:S09]  /*0380*/  ULEA UR8, UR4, UR8, 0x18 ;  /* 0x0000000804087291 */ /* 0x008fd2000f8ec0ff */
[----:B--2---:R-:W2:Y:S01]  /*0390*/  LDS R3, [UR8] ;  /* 0x00000008ff037984 */ /* 0x004ea20008000800 */
[----:B------:R-:W-:Y:S06]  /*03a0*/  BAR.SYNC.DEFER_BLOCKING 0x0 ;  /* 0x0000000000007b1d */ /* 0x000fec0000010000 */
[----:B------:R-:W-:Y:S05]  /*03b0*/  @P2 BRA `(.L_x_5) ;  /* 0x0000000000182947 */ /* 0x000fea0003800000 */
[----:B------:R-:W-:Y:S01]  /*03c0*/  ELECT P0, URZ, PT ;  /* 0x0000000000ff782f */ /* 0x000fe20003800000 */
[----:B------:R-:W-:Y:S01]  /*03d0*/  IMAD.MOV.U32 R2, RZ, RZ, 0x1 ;  /* 0x00000001ff027424 */ /* 0x000fe200078e00ff */
[----:B------:R-:W-:Y:S01]  /*03e0*/  UMOV UR5, 0x40 ;  /* 0x0000004000057882 */ /* 0x000fe20000000000 */
[----:B------:R-:W-:Y:S01]  /*03f0*/  UVIRTCOUNT.DEALLOC.SMPOOL 0x80 ;  /* 0x000000800000784c */ /* 0x000fe20000000000 */
[----:B------:R-:W-:-:S09]  /*0400*/  ULEA UR5, UR4, UR5, 0x18 ;  /* 0x0000000504057291 */ /* 0x000fd2000f8ec0ff */
[----:B------:R3:W-:Y:S03]  /*0410*/  @P0 STS.U8 [UR5], R2 ;  /* 0x00000002ff000988 */ /* 0x0007e60008000005 */
.L_x_5:
[----:B------:R-:W3:Y:S01]  /*0420*/  S2UR UR4, SR_CTAID.Z ;  /* 0x00000000000479c3 */ /* 0x000ee20000002700 */
[----:B------:R-:W5:Y:S01]  /*0430*/  LDCU UR5, c[0x0][0x370] ;  /* 0x00006e00ff0577ac */ /* 0x000f620008000800 */
[----:B------:R-:W-:Y:S01]  /*0440*/  ISETP.GE.U32.AND P0, PT, R68, 0x20, PT ;  /* 0x000000204400780c */ /* 0x000fe20003f06070 */
[----:B----4-:R-:W-:Y:S01]  /*0450*/  VIADD R5, R10, 0xffffffff ;  /* 0xffffffff0a057836 */ /* 0x010fe20000000000 */
[C---:B------:R-:W-:Y:S01]  /*0460*/  ISETP.NE.U32.AND P3, PT, R68.reuse, RZ, PT ;  /* 0x000000ff4400720c */ /* 0x040fe20003f65070 */
[----:B------:R-:W3:Y:S01]  /*0470*/  LDCU UR6, c[0x0][0x374] ;  /* 0x00006e80ff0677ac */ /* 0x000ee20008000800 */
[----:B------:R-:W-:Y:S01]  /*0480*/  LEA R4, R68, UR8, 0x2 ;  /* 0x0000000844047c11 */ /* 0x000fe2000f8e10ff */
[----:B------:R-:W-:Y:S01]  /*0490*/  BSSY.RECONVERGENT B0, `(.L_x_6) ;  /* 0x0000015000007945 */ /* 0x000fe20003800200 */
[----:B------:R-:W5:Y:S01]  /*04a0*/  S2UR UR9, SR_CTAID.X ;  /* 0x00000000000979c3 */ /* 0x000f620000002500 */
[----:B------:R-:W4:Y:S01]  /*04b0*/  LDCU.64 UR14, c[0x0][0x3c0] ;  /* 0x00007800ff0e77ac */ /* 0x000f220008000a00 */
[----:B--2---:R-:W-:-:S05]  /*04c0*/  R2UR UR25, R3 ;  /* 0x00000000031972ca */ /* 0x004fca00000e0000 */
[----:B------:R2:W-:Y:S01]  /*04d0*/  @!P0 STS [R4], RZ ;  /* 0x000000ff04008388 */ /* 0x0005e20000000800 */
[----:B------:R-:W1:Y:S01]  /*04e0*/  LDC R6, c[0x0][0x398] ;  /* 0x0000e600ff067b82 */ /* 0x000e620000000800 */
[----:B------:R-:W-:Y:S02]  /*04f0*/  NOP ;  /* 0x0000000000007918 */ /* 0x000fe40000000000 */
[----:B------:R2:W-:Y:S01]  /*0500*/  @!P3 STS [UR8+0x20], R5 ;  /* 0x00002005ff00b988 */ /* 0x0005e20008000808 */
[----:B---3-5:R-:W-:-:S04]  /*0510*/  UIMAD UR4, UR4, UR6, UR10 ;  /* 0x00000006040472a4 */ /* 0x028fc8000f8e020a */
[----:B------:R-:W-:-:S04]  /*0520*/  UIMAD UR4, UR4, UR5, UR9 ;  /* 0x00000005040472a4 */ /* 0x000fc8000f8e0209 */
[----:B------:R-:W-:-:S04]  /*0530*/  UIMAD UR4, UR4, 0x180, URZ ;  /* 0x00000180040478a4 */ /* 0x000fc8000f8e02ff */
[----:B----4-:R-:W-:Y:S01]  /*0540*/  UIADD3 UR6, UP0, UPT, UR4, UR14, URZ ;  /* 0x0000000e04067290 */ /* 0x010fe2000ff1e0ff */
[----:B-1----:R-:W-:-:S03]  /*0550*/  VIADD R6, R6, 0xffffffff ;  /* 0xffffffff06067836 */ /* 0x002fc60000000000 */
[----:B------:R-:W-:Y:S01]  /*0560*/  ULEA.HI.X.SX32 UR7, UR4, UR15, 0x1, UP0 ;  /* 0x0000000f04077291 */ /* 0x000fe200080f0eff */
[----:B--2---:R-:W-:Y:S11]  /*0570*/  @P3 BRA `(.L_x_7) ;  /* 0x0000000000183947 */ /* 0x004ff60003800000 */
[----:B------:R-:W1:Y:S01]  /*0580*/  LDS R2, [UR8+0x8] ;  /* 0x00000808ff027984 */ /* 0x000e620008000800 */
[----:B------:R-:W2:Y:S01]  /*0590*/  LDC.64 R8, c[0x0][0x380] ;  /* 0x0000e000ff087b82 */ /* 0x000ea20000000a00 */
[----:B------:R-:W-:Y:S02]  /*05a0*/  IMAD.MOV.U32 R3, RZ, RZ, 0x70 ;  /* 0x00000070ff037424 */ /* 0x000fe400078e00ff */
[----:B--2---:R2:W-:Y:S03]  /*05b0*/  STS.64 [UR8], R8 ;  /* 0x00000008ff007988 */ /* 0x0045e60008000a08 */
[----:B-1----:R-:W-:-:S05]  /*05c0*/  LOP3.LUT R2, R2, 0x10, R3, 0xd8, !PT ;  /* 0x0000001002027812 */ /* 0x002fca00078ed803 */
[----:B------:R2:W-:Y:S02]  /*05d0*/  STS [UR8+0x8], R2 ;  /* 0x00000802ff007988 */ /* 0x0005e40008000808 */
.L_x_7:
[----:B------:R-:W-:Y:S05]  /*05e0*/  BSYNC.RECONVERGENT B0 ;  /* 0x0000000000007941 */ /* 0x000fea0003800200 */
.L_x_6:
[----:B------:R-:W-:Y:S04]  /*05f0*/  BSSY.RECONVERGENT B0, `(.L_x_8) ;  /* 0x000000a000007945 */ /* 0x000fe80003800200 */
[----:B------:R-:W-:Y:S05]  /*0600*/  @P3 BRA `(.L_x_9) ;  /* 0x0000000000203947 */ /* 0x000fea0003800000 */
[----:B--2---:R-:W1:Y:S01]  /*0610*/  LDS R2, [UR8+0x34] ;  /* 0x00003408ff027984 */ /* 0x004e620008000800 */
[----:B------:R-:W-:Y:S02]  /*0620*/  IMAD.MOV.U32 R3, RZ, RZ, 0x7f000000 ;  /* 0x7f000000ff037424 */ /* 0x000fe400078e00ff */
[----:B------:R-:W-:Y:S01]  /*0630*/  @!P3 IMAD.MOV.U32 R7, RZ, RZ, 0x3f ;  /* 0x0000003fff07b424 */ /* 0x000fe200078e00ff */
[----:B------:R-:W2:Y:S02]  /*0640*/  @!P3 LDS R8, [UR8+0x38] ;  /* 0x00003808ff08b984 */ /* 0x000ea40008000800 */
[----:B-1----:R-:W-:Y:S02]  /*0650*/  LOP3.LUT R2, R2, 0xff000000, R3, 0xb8, !PT ;  /* 0xff00000002027812 */ /* 0x002fe400078eb803 */
[----:B--2---:R-:W-:-:S03]  /*0660*/  @!P3 LOP3.LUT R3, R8, 0xff, R7, 0xb8, !PT ;  /* 0x000000ff0803b812 */ /* 0x004fc600078eb807 */
[----:B------:R1:W-:Y:S04]  /*0670*/  STS [UR8+0x34], R2 ;  /* 0x00003402ff007988 */ /* 0x0003e80008000808 */
[----:B------:R1:W-:Y:S02]  /*0680*/  @!P3 STS [UR8+0x38], R3 ;  /* 0x00003803ff00b988 */ /* 0x0003e40008000808 */
.L_x_9:
[----:B------:R-:W-:Y:S05]  /*0690*/  BSYNC.RECONVERGENT B0 ;  /* 0x0000000000007941 */ /* 0x000fea0003800200 */
.L_x_8:
[----:B------:R-:W-:Y:S04]  /*06a0*/  BSSY.RECONVERGENT B0, `(.L_x_10) ;  /* 0x000000a000007945 */ /* 0x000fe80003800200 */
[----:B------:R-:W-:Y:S05]  /*06b0*/  @P3 BRA `(.L_x_11) ;  /* 0x0000000000203947 */ /* 0x000fea0003800000 */
[----:B-12---:R-:W1:Y:S01]  /*06c0*/  LDS R2, [UR8+0x1c] ;  /* 0x00001c08ff027984 */ /* 0x006e620008000800 */
[----:B------:R-:W2:Y:S03]  /*06d0*/  LDC.64 R8, c[0x0][0x3a8] ;  /* 0x0000ea00ff087b82 */ /* 0x000ea60000000a00 */
[----:B------:R3:W-:Y:S01]  /*06e0*/  STS [UR8+0x24], R6 ;  /* 0x00002406ff007988 */ /* 0x0007e20008000808 */
[--C-:B--2---:R-:W-:Y:S02]  /*06f0*/  SHF.R.U32.HI R7, RZ, 0x4, R9.reuse ;  /* 0x00000004ff077819 */ /* 0x104fe40000011609 */
[----:B------:R-:W-:-:S05]  /*0700*/  SHF.R.U64 R3, R8, 0x4, R9 ;  /* 0x0000000408037819 */ /* 0x000fca0000001209 */
[----:B------:R3:W-:Y:S01]  /*0710*/  STS [UR8+0xc], R3 ;  /* 0x00000c03ff007988 */ /* 0x0007e20008000808 */
[----:B-1----:R-:W-:-:S05]  /*0720*/  LOP3.LUT R2, R2, 0xf, R7, 0xb8, !PT ;  /* 0x0000000f02027812 */ /* 0x002fca00078eb807 */
[----:B------:R3:W-:Y:S02]  /*0730*/  STS [UR8+0x1c], R2 ;  /* 0x00001c02ff007988 */ /* 0x0007e40008000808 */
.L_x_11:
[----:B------:R-:W-:Y:S05]  /*0740*/  BSYNC.RECONVERGENT B0 ;  /* 0x0000000000007941 */ /* 0x000fea0003800200 */
.L_x_10:
[----:B------:R-:W-:Y:S04]  /*0750*/  BSSY.RECONVERGENT B1, `(.L_x_12) ;  /* 0x000001d000017945 */ /* 0x000fe80003800200 */
[----:B------:R-:W-:Y:S04]  /*0760*/  BSSY.RELIABLE B0, `(.L_x_13) ;  /* 0x0000018000007945 */ /* 0x000fe80003800100 */
[----:B------:R-:W-:Y:S05]  /*0770*/  @P3 BRA `(.L_x_14) ;  /* 0x00000000001c3947 */ /* 0x000fea0003800000 */
[----:B-123--:R-:W1:Y:S02]  /*0780*/  LDS R2, [UR8+0x34] ;  /* 0x00003408ff027984 */ /* 0x00ee640008000800 */
[----:B-1----:R-:W-:-:S05]  /*0790*/  LOP3.LUT R2, R2, 0x7, RZ, 0xb8, !PT ;  /* 0x0000000702027812 */ /* 0x002fca00078eb8ff */
[----:B------:R1:W-:Y:S01]  /*07a0*/  STS [UR8+0x34], R2 ;  /* 0x00003402ff007988 */ /* 0x0003e20008000808 */
[----:B------:R-:W-:Y:S05]  /*07b0*/  @P3 BRA `(.L_x_15) ;  /* 0x00000000001c3947 */ /* 0x000fea0003800000 */
[----:B-1----:R-:W1:Y:S02]  /*07c0*/  LDS R2, [UR8+0x34] ;  /* 0x00003408ff027984 */ /* 0x002e640008000800 */
[----:B-1----:R-:W-:-:S05]  /*07d0*/  LOP3.LUT R2, R2, 0x38, RZ, 0xb8, !PT ;  /* 0x0000003802027812 */ /* 0x002fca00078eb8ff */
[----:B------:R4:W-:Y:S02]  /*07e0*/  STS [UR8+0x34], R2 ;  /* 0x00003402ff007988 */ /* 0x0009e40008000808 */
.L_x_14:
[----:B------:R-:W-:Y:S05]  /*07f0*/  @P3 BRA `(.L_x_16) ;  /* 0x00000000001c3947 */ /* 0x000fea0003800000 */
[----:B-1234-:R-:W1:Y:S02]  /*0800*/  LDS R2, [UR8+0x8] ;  /* 0x00000808ff027984 */ /* 0x01ee640008000800 */
[----:B-1----:R-:W-:-:S05]  /*0810*/  LOP3.LUT R2, R2, 0x780, RZ, 0xb8, !PT ;  /* 0x0000078002027812 */ /* 0x002fca00078eb8ff */
[----:B------:R2:W-:Y:S02]  /*0820*/  STS [UR8+0x8], R2 ;  /* 0x00000802ff007988 */ /* 0x0005e40008000808 */
.L_x_15:
[----:B------:R-:W-:Y:S05]  /*0830*/  @P3 BRA `(.L_x_17) ;  /* 0x0000000000283947 */ /* 0x000fea0003800000 */
[----:B-12---:R-:W1:Y:S02]  /*0840*/  LDS R2, [UR8+0x8] ;  /* 0x00000808ff027984 */ /* 0x006e640008000800 */
[----:B-1----:R-:W-:-:S05]  /*0850*/  LOP3.LUT R2, R2, 0x1800, RZ, 0xb8, !PT ;  /* 0x0000180002027812 */ /* 0x002fca00078eb8ff */
[----:B------:R5:W-:Y:S02]  /*0860*/  STS [UR8+0x8], R2 ;  /* 0x00000802ff007988 */ /* 0x000be40008000808 */
.L_x_16:
[----:B------:R-:W-:Y:S05]  /*0870*/  @P3 BREAK.RELIABLE B0 ;  /* 0x0000000000003942 */ /* 0x000fea0003800100 */
[----:B------:R-:W-:Y:S05]  /*0880*/  @P3 BRA `(.L_x_18) ;  /* 0x0000000000243947 */ /* 0x000fea0003800000 */
[----:B-1-3--:R-:W1:Y:S01]  /*0890*/  LDS R3, [UR8+0x8] ;  /* 0x00000808ff037984 */ /* 0x00ae620008000800 */
[----:B--2-45:R-:W-:-:S05]  /*08a0*/  IMAD.MOV.U32 R2, RZ, RZ, 0x6000 ;  /* 0x00006000ff027424 */ /* 0x034fca00078e00ff */
[----:B-1----:R-:W-:-:S04]  /*08b0*/  LOP3.LUT R2, R3, 0x6000, R2, 0xd8, !PT ;  /* 0x0000600003027812 */ /* 0x002fc800078ed802 */
[----:B------:R-:W-:-:S05]  /*08c0*/  LOP3.LUT R2, R2, 0x400000, RZ, 0xb8, !PT ;  /* 0x0040000002027812 */ /* 0x000fca00078eb8ff */
[----:B------:R3:W-:Y:S02]  /*08d0*/  STS [UR8+0x8], R2 ;  /* 0x00000802ff007988 */ /* 0x0007e40008000808 */
.L_x_17:
[----:B------:R-:W-:Y:S05]  /*08e0*/  BSYNC.RELIABLE B0 ;  /* 0x0000000000007941 */ /* 0x000fea0003800100 */
.L_x_13:
[----:B-123--:R-:W1:Y:S02]  /*08f0*/  @!P3 LDS R2, [UR8+0x8] ;  /* 0x00000808ff02b984 */ /* 0x00ee640008000800 */
[----:B-1----:R-:W-:-:S05]  /*0900*/  @!P3 LOP3.LUT R2, R2, 0x8000, RZ, 0xb8, !PT ;  /* 0x000080000202b812 */ /* 0x002fca00078eb8ff */
[----:B------:R1:W-:Y:S02]  /*0910*/  @!P3 STS [UR8+0x8], R2 ;  /* 0x00000802ff00b988 */ /* 0x0003e40008000808 */
.L_x_18:
[----:B------:R-:W-:Y:S05]  /*0920*/  BSYNC.RECONVERGENT B1 ;  /* 0x0000000000017941 */ /* 0x000fea0003800200 */
.L_x_12:
[----:B------:R-:W-:Y:S05]  /*0930*/  WARPSYNC.ALL ;  /* 0x0000000000007948 */ /* 0x000fea0003800000 */
[----:B------:R-:W-:Y:S01]  /*0940*/  NOP ;  /* 0x0000000000007918 */ /* 0x000fe20000000000 */
[----:B------:R-:W1:Y:S02]  /*0950*/  LDC R7, c[0x0][0x39c] ;  /* 0x0000e700ff077b82 */ /* 0x000e640000000800 */
[----:B-1----:R-:W-:Y:S01]  /*0960*/  VIADD R7, R7, 0xffffffff ;  /* 0xffffffff07077836 */ /* 0x002fe20000000000 */
[----:B------:R-:W-:Y:S06]  /*0970*/  @P0 BRA `(.L_x_19) ;  /* 0x0000000000300947 */ /* 0x000fec0003800000 */
[----:B--2345:R-:W1:Y:S01]  /*0980*/  S2R R2, SR_LANEID ;  /* 0x0000000000027919 */ /* 0x03ce620000000000 */
[----:B------:R-:W-:Y:S05]  /*0990*/  WARPSYNC.ALL ;  /* 0x0000000000007948 */ /* 0x000fea0003800000 */
[----:B------:R-:W-:Y:S01]  /*09a0*/  NOP ;  /* 0x0000000000007918 */ /* 0x000fe20000000000 */
[----:B-1----:R-:W-:-:S05]  /*09b0*/  IMAD.SHL.U32 R8, R2, 0x4, RZ ;  /* 0x0000000402087824 */ /* 0x002fca00078e00ff */
[----:B------:R-:W1:Y:S01]  /*09c0*/  LDS R9, [R8+UR8] ;  /* 0x0000000808097984 */ /* 0x000e620008000800 */
[----:B------:R-:W-:-:S05]  /*09d0*/  IADD3 R2, P1, PT, R8, UR6, RZ ;  /* 0x0000000608027c10 */ /* 0x000fca000ff3e0ff */
[----:B------:R-:W-:-:S05]  /*09e0*/  IMAD.X R3, RZ, RZ, UR7, P1 ;  /* 0x00000007ff037e24 */ /* 0x000fca00088e06ff */
[----:B-1----:R1:W2:Y:S01]  /*09f0*/  ATOMG.E.EXCH.STRONG.GPU PT, RZ, [R2], R9 ;  /* 0x0000000902ff73a8 */ /* 0x0022a200041ee100 */
[----:B------:R-:W-:-:S04]  /*0a00*/  DEPBAR {5,4,3,2,1,0} ;  /* 0x0000003f0000791a */ /* 0x000fc80000000000 */
[----:B------:R-:W3:Y:S02]  /*0a10*/  CCTL.E.C.LDCU.IV.DEEP [UR6] ;  /* 0x0000000006007540 */ /* 0x000ee40009c08000 */
[----:B---3--:R1:W-:Y:S01]  /*0a20*/  UTMACCTL.IV [UR6] ;  /* 0x00000000060079b9 */ /* 0x0083e20008000000 */
[----:B------:R-:W-:Y:S01]  /*0a30*/  NOP ;  /* 0x0000000000007918 */ /* 0x000fe20000000000 */
.L_x_19:
[----:B------:R-:W-:Y:S05]  /*0a40*/  @P0 BRA `(.L_x_20) ;  /* 0x00000000000c0947 */ /* 0x000fea0003800000 */
[----:B------:R0:W-:Y:S01]  /*0a50*/  UTMACMDFLUSH ;  /* 0x00000000000079b7 */ /* 0x0001e20000000000 */
[----:B------:R-:W-:Y:S05]  /*0a60*/  @P0 BRA `(.L_x_20) ;  /* 0x0000000000040947 */ /* 0x000fea0003800000 */
[----:B------:R-:W-:-:S04]  /*0a70*/  DEPBAR.LE SB0, 0x0 ;  /* 0x000080000000791a */ /* 0x000fc80000000000 */
.L_x_20:
[----:B------:R-:W-:Y:S05]  /*0a80*/  WARPSYNC.ALL ;  /* 0x0000000000007948 */ /* 0x000fea0003800000 */
[----:B------:R-:W-:Y:S01]  /*0a90*/  NOP ;  /* 0x0000000000007918 */ /* 0x000fe20000000000 */
[----:B--2---:R-:W-:Y:S06]  /*0aa0*/  BAR.SYNC.DEFER_BLOCKING 0x0 ;  /* 0x0000000000007b1d */ /* 0x004fec0000010000 */
[----:B------:R-:W-:Y:S02]  /*0ab0*/  BSSY.RECONVERGENT B1, `(.L_x_21) ;  /* 0x000000b000017945 */ /* 0x000fe40003800200 */
[----:B------:R-:W-:Y:S06]  /*0ac0*/  BAR.SYNC.DEFER_BLOCKING 0x0 ;  /* 0x0000000000007b1d */ /* 0x000fec0000010000 */
[----:B------:R2:W-:Y:S01]  /*0ad0*/  @!P0 STS [R4], RZ ;  /* 0x000000ff04008388 */ /* 0x0005e20000000800 */
[----:B------:R-:W-:Y:S01]  /*0ae0*/  NOP ;  /* 0x0000000000007918 */ /* 0x000fe20000000000 */
[----:B------:R-:W-:Y:S05]  /*0af0*/  @P3 BRA `(.L_x_22) ;  /* 0x0000000000183947 */ /* 0x000fea0003800000 */
[----:B-1-345:R-:W1:Y:S01]  /*0b00*/  LDS R2, [UR8+0x8] ;  /* 0x00000808ff027984 */ /* 0x03ae620008000800 */
[----:B------:R-:W3:Y:S01]  /*0b10*/  LDC.64 R8, c[0x0][0x388] ;  /* 0x0000e200ff087b82 */ /* 0x000ee20000000a00 */
[----:B------:R-:W-:Y:S02]  /*0b20*/  IMAD.MOV.U32 R3, RZ, RZ, 0x70 ;  /* 0x00000070ff037424 */ /* 0x000fe400078e00ff */
[----:B---3--:R3:W-:Y:S03]  /*0b30*/  STS.64 [UR8], R8 ;  /* 0x00000008ff007988 */ /* 0x0087e60008000a08 */
[----:B-1----:R-:W-:-:S05]  /*0b40*/  LOP3.LUT R2, R2, 0x10, R3, 0xd8, !PT ;  /* 0x0000001002027812 */ /* 0x002fca00078ed803 */
[----:B------:R3:W-:Y:S02]  /*0b50*/  STS [UR8+0x8], R2 ;  /* 0x00000802ff007988 */ /* 0x0007e40008000808 */
.L_x_22:
[----:B-1----:R-:W-:Y:S05]  /*0b60*/  BSYNC.RECONVERGENT B1 ;  /* 0x0000000000017941 */ /* 0x002fea0003800200 */
.L_x_21:
[----:B------:R-:W-:Y:S04]  /*0b70*/  BSSY.RECONVERGENT B1, `(.L_x_23) ;  /* 0x000000a000017945 */ /* 0x000fe80003800200 */
[----:B------:R-:W-:Y:S05]  /*0b80*/  @P3 BRA `(.L_x_24) ;  /* 0x0000000000203947 */ /* 0x000fea0003800000 */
[----:B---345:R-:W1:Y:S01]  /*0b90*/  LDS R2, [UR8+0x34] ;  /* 0x00003408ff027984 */ /* 0x038e620008000800 */
[----:B------:R-:W-:Y:S02]  /*0ba0*/  IMAD.MOV.U32 R9, RZ, RZ, 0x7f000000 ;  /* 0x7f000000ff097424 */ /* 0x000fe400078e00ff */
[----:B------:R-:W-:Y:S01]  /*0bb0*/  @!P3 IMAD.MOV.U32 R3, RZ, RZ, 0x7f ;  /* 0x0000007fff03b424 */ /* 0x000fe200078e00ff */
[----:B------:R-:W3:Y:S02]  /*0bc0*/  @!P3 LDS R8, [UR8+0x38] ;  /* 0x00003808ff08b984 */ /* 0x000ee40008000800 */
[----:B-1----:R-:W-:Y:S02]  /*0bd0*/  LOP3.LUT R2, R2, 0xff000000, R9, 0xb8, !PT ;  /* 0xff00000002027812 */ /* 0x002fe400078eb809 */
[----:B---3--:R-:W-:-:S03]  /*0be0*/  @!P3 LOP3.LUT R3, R8, 0xff, R3, 0xb8, !PT ;  /* 0x000000ff0803b812 */ /* 0x008fc600078eb803 */
[----:B------:R1:W-:Y:S04]  /*0bf0*/  STS [UR8+0x34], R2 ;  /* 0x00003402ff007988 */ /* 0x0003e80008000808 */
[----:B------:R1:W-:Y:S02]  /*0c00*/  @!P3 STS [UR8+0x38], R3 ;  /* 0x00003803ff00b988 */ /* 0x0003e40008000808 */
.L_x_24:
[----:B------:R-:W-:Y:S05]  /*0c10*/  BSYNC.RECONVERGENT B1 ;  /* 0x0000000000017941 */ /* 0x000fea0003800200 */
.L_x_23:
[----:B------:R-:W-:Y:S04]  /*0c20*/  BSSY.RECONVERGENT B1, `(.L_x_25) ;  /* 0x0000004000017945 */ /* 0x000fe80003800200 */
[----:B------:R-:W-:Y:S05]  /*0c30*/  @P3 BRA `(.L_x_26) ;  /* 0x0000000000083947 */ /* 0x000fea0003800000 */
[----:B------:R1:W-:Y:S04]  /*0c40*/  STS [UR8+0x24], R5 ;  /* 0x00002405ff007988 */ /* 0x0003e80008000808 */
[----:B------:R1:W-:Y:S02]  /*0c50*/  STS [UR8+0x20], R7 ;  /* 0x00002007ff007988 */ /* 0x0003e40008000808 */
.L_x_26:
[----:B------:R-:W-:Y:S05]  /*0c60*/  BSYNC.RECONVERGENT B1 ;  /* 0x0000000000017941 */ /* 0x000fea0003800200 */
.L_x_25:
[----:B------:R-:W-:Y:S04]  /*0c70*/  BSSY.RECONVERGENT B2, `(.L_x_27) ;  /* 0x0000025000027945 */ /* 0x000fe80003800200 */
[----:B------:R-:W-:Y:S04]  /*0c80*/  BSSY.RELIABLE B1, `(.L_x_28) ;  /* 0x0000020000017945 */ /* 0x000fe80003800100 */
[----:B------:R-:W-:Y:S05]  /*0c90*/  @P3 BRA `(.L_x_29) ;  /* 0x00000000002c3947 */ /* 0x000fea0003800000 */
[----:B-1-345:R-:W1:Y:S01]  /*0ca0*/  LDS R2, [UR8+0x1c] ;  /* 0x00001c08ff027984 */ /* 0x03ae620008000800 */
[----:B------:R-:W3:Y:S02]  /*0cb0*/  LDC.64 R8, c[0x0][0x3b0] ;  /* 0x0000ec00ff087b82 */ /* 0x000ee40000000a00 */
[--C-:B---3--:R-:W-:Y:S02]  /*0cc0*/  SHF.R.U32.HI R5, RZ, 0x4, R9.reuse ;  /* 0x00000004ff057819 */ /* 0x108fe40000011609 */
[----:B------:R-:W-:-:S05]  /*0cd0*/  SHF.R.U64 R3, R8, 0x4, R9 ;  /* 0x0000000408037819 */ /* 0x000fca0000001209 */
[----:B------:R3:W-:Y:S01]  /*0ce0*/  STS [UR8+0xc], R3 ;  /* 0x00000c03ff007988 */ /* 0x0007e20008000808 */
[----:B-1----:R-:W-:-:S05]  /*0cf0*/  LOP3.LUT R2, R2, 0xf, R5, 0xb8, !PT ;  /* 0x0000000f02027812 */ /* 0x002fca00078eb805 */
[----:B------:R3:W-:Y:S01]  /*0d00*/  STS [UR8+0x1c], R2 ;  /* 0x00001c02ff007988 */ /* 0x0007e20008000808 */
[----:B------:R-:W-:Y:S05]  /*0d10*/  @P3 BRA `(.L_x_30) ;  /* 0x00000000001c3947 */ /* 0x000fea0003800000 */
[----:B---3--:R-:W1:Y:S02]  /*0d20*/  LDS R2, [UR8+0x34] ;  /* 0x00003408ff027984 */ /* 0x008e640008000800 */
[----:B-1----:R-:W-:-:S05]  /*0d30*/  LOP3.LUT R2, R2, 0x7, RZ, 0xb8, !PT ;  /* 0x0000000702027812 */ /* 0x002fca00078eb8ff */
[----:B------:R1:W-:Y:S02]  /*0d40*/  STS [UR8+0x34], R2 ;  /* 0x00003402ff007988 */ /* 0x0003e40008000808 */
.L_x_29:
[----:B------:R-:W-:Y:S05]  /*0d50*/  @P3 BRA `(.L_x_31) ;  /* 0x00000000001c3947 */ /* 0x000fea0003800000 */
[----:B-1-345:R-:W1:Y:S02]  /*0d60*/  LDS R2, [UR8+0x34] ;  /* 0x00003408ff027984 */ /* 0x03ae640008000800 */
[----:B-1----:R-:W-:-:S05]  /*0d70*/  LOP3.LUT R2, R2, 0x38, RZ, 0xb8, !PT ;  /* 0x0000003802027812 */ /* 0x002fca00078eb8ff */
[----:B------:R1:W-:Y:S02]  /*0d80*/  STS [UR8+0x34], R2 ;  /* 0x00003402ff007988 */ /* 0x0003e40008000808 */
.L_x_30:
[----:B------:R-:W-:Y:S05]  /*0d90*/  @P3 BRA `(.L_x_32) ;  /* 0x00000000001c3947 */ /* 0x000fea0003800000 */
[----:B-1-3--:R-:W1:Y:S02]  /*0da0*/  LDS R2, [UR8+0x8] ;  /* 0x00000808ff027984 */ /* 0x00ae640008000800 */
[----:B-1----:R-:W-:-:S05]  /*0db0*/  LOP3.LUT R2, R2, 0x780, RZ, 0xb8, !PT ;  /* 0x0000078002027812 */ /* 0x002fca00078eb8ff */
[----:B------:R1:W-:Y:S02]  /*0dc0*/  STS [UR8+0x8], R2 ;  /* 0x00000802ff007988 */ /* 0x0003e40008000808 */
.L_x_31:
[----:B------:R-:W-:Y:S05]  /*0dd0*/  @P3 BRA `(.L_x_33) ;  /* 0x0000000000283947 */ /* 0x000fea0003800000 */
[----:B-1-345:R-:W1:Y:S02]  /*0de0*/  LDS R2, [UR8+0x8] ;  /* 0x00000808ff027984 */ /* 0x03ae640008000800 */
[----:B-1----:R-:W-:-:S05]  /*0df0*/  LOP3.LUT R2, R2, 0x1800, RZ, 0xb8, !PT ;  /* 0x0000180002027812 */ /* 0x002fca00078eb8ff */
[----:B------:R4:W-:Y:S02]  /*0e00*/  STS [UR8+0x8], R2 ;  /* 0x00000802ff007988 */ /* 0x0009e40008000808 */
.L_x_32:
[----:B------:R-:W-:Y:S05]  /*0e10*/  @P3 BREAK.RELIABLE B1 ;  /* 0x0000000000013942 */ /* 0x000fea0003800100 */
[----:B------:R-:W-:Y:S05]  /*0e20*/  @P3 BRA `(.L_x_34) ;  /* 0x0000000000243947 */ /* 0x000fea0003800000 */
[----:B-1-34-:R-:W1:Y:S01]  /*0e30*/  LDS R2, [UR8+0x8] ;  /* 0x00000808ff027984 */ /* 0x01ae620008000800 */
[----:B------:R-:W-:-:S05]  /*0e40*/  IMAD.MOV.U32 R3, RZ, RZ, 0x6000 ;  /* 0x00006000ff037424 */ /* 0x000fca00078e00ff */
[----:B-1----:R-:W-:-:S04]  /*0e50*/  LOP3.LUT R2, R2, 0x6000, R3, 0xd8, !PT ;  /* 0x0000600002027812 */ /* 0x002fc800078ed803 */
[----:B------:R-:W-:-:S05]  /*0e60*/  LOP3.LUT R2, R2, 0x400000, RZ, 0xb8, !PT ;  /* 0x0040000002027812 */ /* 0x000fca00078eb8ff */
[----:B------:R1:W-:Y:S02]  /*0e70*/  STS [UR8+0x8], R2 ;  /* 0x00000802ff007988 */ /* 0x0003e40008000808 */
.L_x_33:
[----:B------:R-:W-:Y:S05]  /*0e80*/  BSYNC.RELIABLE B1 ;  /* 0x0000000000017941 */ /* 0x000fea0003800100 */
.L_x_28:
[----:B-1-345:R-:W1:Y:S02]  /*0e90*/  @!P3 LDS R2, [UR8+0x8] ;  /* 0x00000808ff02b984 */ /* 0x03ae640008000800 */
[----:B-1----:R-:W-:-:S05]  /*0ea0*/  @!P3 LOP3.LUT R2, R2, 0x8000, RZ, 0xb8, !PT ;  /* 0x000080000202b812 */ /* 0x002fca00078eb8ff */
[----:B------:R5:W-:Y:S02]  /*0eb0*/  @!P3 STS [UR8+0x8], R2 ;  /* 0x00000802ff00b988 */ /* 0x000be40008000808 */
.L_x_34:
[----:B------:R-:W-:Y:S05]  /*0ec0*/  BSYNC.RECONVERGENT B2 ;  /* 0x0000000000027941 */ /* 0x000fea0003800200 */
.L_x_27:
[----:B------:R-:W-:Y:S05]  /*0ed0*/  WARPSYNC.ALL ;  /* 0x0000000000007948 */ /* 0x000fea0003800000 */
[----:B------:R-:W-:Y:S01]  /*0ee0*/  NOP ;  /* 0x0000000000007918 */ /* 0x000fe20000000000 */
[----:B------:R-:W-:-:S04]  /*0ef0*/  UIADD3 UR5, UPT, UPT, UR4, 0x80, URZ ;  /* 0x0000008004057890 */ /* 0x000fc8000fffe0ff */
[----:B------:R-:W-:-:S04]  /*0f00*/  UIADD3 UR12, UP0, UPT, UR5, UR14, URZ ;  /* 0x0000000e050c7290 */ /* 0x000fc8000ff1e0ff */
[----:B------:R-:W-:Y:S01]  /*0f10*/  ULEA.HI.X.SX32 UR13, UR5, UR15, 0x1, UP0 ;  /* 0x0000000f050d7291 */ /* 0x000fe200080f0eff */
[----:B------:R-:W-:Y:S11]  /*0f20*/  @P0 BRA `(.L_x_35) ;  /* 0x0000000000300947 */ /* 0x000ff60003800000 */
[----:B-1-345:R-:W1:Y:S01]  /*0f30*/  S2R R2, SR_LANEID ;  /* 0x0000000000027919 */ /* 0x03ae620000000000 */
[----:B------:R-:W-:Y:S05]  /*0f40*/  WARPSYNC.ALL ;  /* 0x0000000000007948 */ /* 0x000fea0003800000 */
[----:B------:R-:W-:Y:S01]  /*0f50*/  NOP ;  /* 0x0000000000007918 */ /* 0x000fe20000000000 */
[----:B-1----:R-:W-:-:S05]  /*0f60*/  IMAD.SHL.U32 R8, R2, 0x4, RZ ;  /* 0x0000000402087824 */ /* 0x002fca00078e00ff */
[----:B------:R-:W1:Y:S01]  /*0f70*/  LDS R5, [R8+UR8] ;  /* 0x0000000808057984 */ /* 0x000e620008000800 */
[----:B------:R-:W-:-:S05]  /*0f80*/  IADD3 R2, P1, PT, R8, UR12, RZ ;  /* 0x0000000c08027c10 */ /* 0x000fca000ff3e0ff */
[----:B------:R-:W-:-:S05]  /*0f90*/  IMAD.X R3, RZ, RZ, UR13, P1 ;  /* 0x0000000dff037e24 */ /* 0x000fca00088e06ff */
[----:B-1----:R1:W3:Y:S01]  /*0fa0*/  ATOMG.E.EXCH.STRONG.GPU PT, RZ, [R2], R5 ;  /* 0x0000000502ff73a8 */ /* 0x0022e200041ee100 */
[----:B------:R-:W-:-:S04]  /*0fb0*/  DEPBAR {5,4,3,2,1,0} ;  /* 0x0000003f0000791a */ /* 0x000fc80000000000 */
[----:B------:R-:W4:Y:S02]  /*0fc0*/  CCTL.E.C.LDCU.IV.DEEP [UR12] ;  /* 0x000000000c007540 */ /* 0x000f240009c08000 */
[----:B----4-:R1:W-:Y:S01]  /*0fd0*/  UTMACCTL.IV [UR12] ;  /* 0x000000000c0079b9 */ /* 0x0103e20008000000 */
[----:B------:R-:W-:Y:S01]  /*0fe0*/  NOP ;  /* 0x0000000000007918 */ /* 0x000fe20000000000 */
.L_x_35:
[----:B------:R-:W-:Y:S05]  /*0ff0*/  @P0 BRA `(.L_x_36) ;  /* 0x00000000000c0947 */ /* 0x000fea0003800000 */
[----:B------:R0:W-:Y:S01]  /*1000*/  UTMACMDFLUSH ;  /* 0x00000000000079b7 */ /* 0x0001e20000000000 */
[----:B------:R-:W-:Y:S05]  /*1010*/  @P0 BRA `(.L_x_36) ;  /* 0x0000000000040947 */ /* 0x000fea0003800000 */
[----:B------:R-:W-:-:S04]  /*1020*/  DEPBAR.LE SB0, 0x0 ;  /* 0x000080000000791a */ /* 0x000fc80000000000 */
.L_x_36:
[----:B------:R-:W-:Y:S05]  /*1030*/  WARPSYNC.ALL ;  /* 0x0000000000007948 */ /* 0x000fea0003800000 */
[----:B------:R-:W-:Y:S01]  /*1040*/  NOP ;  /* 0x0000000000007918 */ /* 0x000fe20000000000 */
[----:B---3--:R-:W-:Y:S06]  /*1050*/  BAR.SYNC.DEFER_BLOCKING 0x0 ;  /* 0x0000000000007b1d */ /* 0x008fec0000010000 */
[----:B------:R-:W-:Y:S02]  /*1060*/  BSSY.RECONVERGENT B2, `(.L_x_37) ;  /* 0x000000b000027945 */ /* 0x000fe40003800200 */
[----:B------:R-:W-:Y:S06]  /*1070*/  BAR.SYNC.DEFER_BLOCKING 0x0 ;  /* 0x0000000000007b1d */ /* 0x000fec0000010000 */
[----:B------:R3:W-:Y:S01]  /*1080*/  @!P0 STS [R4], RZ ;  /* 0x000000ff04008388 */ /* 0x0007e20000000800 */
[----:B------:R-:W-:Y:S01]  /*1090*/  NOP ;  /* 0x0000000000007918 */ /* 0x000fe20000000000 */
[----:B------:R-:W-:Y:S05]  /*10a0*/  @P3 BRA `(.L_x_38) ;  /* 0x0000000000183947 */ /* 0x000fea0003800000 */
[----:B-1--45:R-:W1:Y:S01]  /*10b0*/  LDS R2, [UR8+0x8] ;  /* 0x00000808ff027984 */ /* 0x032e620008000800 */
[----:B--23--:R-:W2:Y:S01]  /*10c0*/  LDC.64 R4, c[0x0][0x390] ;  /* 0x0000e400ff047b82 */ /* 0x00cea20000000a00 */
[----:B------:R-:W-:Y:S02]  /*10d0*/  IMAD.MOV.U32 R3, RZ, RZ, 0x70 ;  /* 0x00000070ff037424 */ /* 0x000fe400078e00ff */
[----:B--2---:R2:W-:Y:S03]  /*10e0*/  STS.64 [UR8], R4 ;  /* 0x00000004ff007988 */ /* 0x0045e60008000a08 */
[----:B-1----:R-:W-:-:S05]  /*10f0*/  LOP3.LUT R2, R2, 0x10, R3, 0xd8, !PT ;  /* 0x0000001002027812 */ /* 0x002fca00078ed803 */
[----:B------:R2:W-:Y:S02]  /*1100*/  STS [UR8+0x8], R2 ;  /* 0x00000802ff007988 */ /* 0x0005e40008000808 */
.L_x_38:
[----:B-1----:R-:W-:Y:S05]  /*1110*/  BSYNC.RECONVERGENT B2 ;  /* 0x0000000000027941 */ /* 0x002fea0003800200 */
.L_x_37:
[----:B------:R-:W-:Y:S04]  /*1120*/  BSSY.RECONVERGENT B3, `(.L_x_39) ;  /* 0x0000033000037945 */ /* 0x000fe80003800200 */
[----:B------:R-:W-:Y:S04]  /*1130*/  BSSY.RELIABLE B2, `(.L_x_40) ;  /* 0x000002e000027945 */ /* 0x000fe80003800100 */
[----:B------:R-:W-:Y:S05]  /*1140*/  @P3 BRA `(.L_x_41) ;  /* 0x0000000000243947 */ /* 0x000fea0003800000 */
[----:B--2-45:R-:W1:Y:S01]  /*1150*/  LDS R2, [UR8+0x34] ;  /* 0x00003408ff027984 */ /* 0x034e620008000800 */
[----:B------:R-:W-:-:S05]  /*1160*/  IMAD.MOV.U32 R3, RZ, RZ, 0x7f000000 ;  /* 0x7f000000ff037424 */ /* 0x000fca00078e00ff */
[----:B-1----:R-:W-:-:S05]  /*1170*/  LOP3.LUT R2, R2, 0xff000000, R3, 0xb8, !PT ;  /* 0xff00000002027812 */ /* 0x002fca00078eb803 */
[----:B------:R1:W-:Y:S01]  /*1180*/  STS [UR8+0x34], R2 ;  /* 0x00003402ff007988 */ /* 0x0003e20008000808 */
[----:B------:R-:W-:Y:S05]  /*1190*/  @P3 BRA `(.L_x_42) ;  /* 0x0000000000183947 */ /* 0x000fea0003800000 */
[----:B-1----:R-:W1:Y:S01]  /*11a0*/  LDS R2, [UR8+0x38] ;  /* 0x00003808ff027984 */ /* 0x002e620008000800 */
[----:B------:R-:W-:-:S05]  /*11b0*/  IMAD.MOV.U32 R3, RZ, RZ, 0x3f ;  /* 0x0000003fff037424 */ /* 0x000fca00078e00ff */
[----:B-1----:R-:W-:-:S05]  /*11c0*/  LOP3.LUT R2, R2, 0xff, R3, 0xb8, !PT ;  /* 0x000000ff02027812 */ /* 0x002fca00078eb803 */
[----:B------:R1:W-:Y:S02]  /*11d0*/  STS [UR8+0x38], R2 ;  /* 0x00003802ff007988 */ /* 0x0003e40008000808 */
.L_x_41:
[----:B------:R-:W-:Y:S05]  /*11e0*/  @P3 BRA `(.L_x_43) ;  /* 0x00000000000c3947 */ /* 0x000fea0003800000 */
[----:B------:R1:W-:Y:S02]  /*11f0*/  STS [UR8+0x20], R7 ;  /* 0x00002007ff007988 */ /* 0x0003e40008000808 */
.L_x_42:
[----:B------:R-:W-:Y:S05]  /*1200*/  @P3 BRA `(.L_x_44) ;  /* 0x0000000000243947 */ /* 0x000fea0003800000 */
[----:B------:R1:W-:Y:S02]  /*1210*/  STS [UR8+0x24], R6 ;  /* 0x00002406ff007988 */ /* 0x0003e40008000808 */
.L_x_43:
[----:B------:R-:W-:Y:S05]  /*1220*/  @P3 BRA `(.L_x_45) ;  /* 0x00000000002c3947 */ /* 0x000fea0003800000 */
[----:B-12-45:R-:W1:Y:S01]  /*1230*/  LDS R2, [UR8+0x1c] ;  /* 0x00001c08ff027984 */ /* 0x036e620008000800 */
[----:B------:R-:W2:Y:S02]  /*1240*/  LDC.64 R6, c[0x0][0x3b8] ;  /* 0x0000ee00ff067b82 */ /* 0x000ea40000000a00 */
[--C-:B--2---:R-:W-:Y:S02]  /*1250*/  SHF.R.U32.HI R5, RZ, 0x4, R7.reuse ;  /* 0x00000004ff057819 */ /* 0x104fe40000011607 */
[----:B------:R-:W-:-:S05]  /*1260*/  SHF.R.U64 R3, R6, 0x4, R7 ;  /* 0x0000000406037819 */ /* 0x000fca0000001207 */
[----:B------:R2:W-:Y:S01]  /*1270*/  STS [UR8+0xc], R3 ;  /* 0x00000c03ff007988 */ /* 0x0005e20008000808 */
[----:B-1----:R-:W-:-:S05]  /*1280*/  LOP3.LUT R2, R2, 0xf, R5, 0xb8, !PT ;  /* 0x0000000f02027812 */ /* 0x002fca00078eb805 */
[----:B------:R2:W-:Y:S02]  /*1290*/  STS [UR8+0x1c], R2 ;  /* 0x00001c02ff007988 */ /* 0x0005e40008000808 */
.L_x_44:
[----:B------:R-:W-:Y:S05]  /*12a0*/  @P3 BRA `(.L_x_46) ;  /* 0x00000000001c3947 */ /* 0x000fea0003800000 */
[----:B-12-45:R-:W1:Y:S02]  /*12b0*/  LDS R2, [UR8+0x34] ;  /* 0x00003408ff027984 */ /* 0x036e640008000800 */
[----:B-1----:R-:W-:-:S05]  /*12c0*/  LOP3.LUT R2, R2, 0x7, RZ, 0xb8, !PT ;  /* 0x0000000702027812 */ /* 0x002fca00078eb8ff */
[----:B------:R1:W-:Y:S02]  /*12d0*/  STS [UR8+0x34], R2 ;  /* 0x00003402ff007988 */ /* 0x0003e40008000808 */
.L_x_45:
[----:B------:R-:W-:Y:S05]  /*12e0*/  @P3 BRA `(.L_x_47) ;  /* 0x00000000001c3947 */ /* 0x000fea0003800000 */
[----:B-12-45:R-:W1:Y:S02]  /*12f0*/  LDS R2, [UR8+0x34] ;  /* 0x00003408ff027984 */ /* 0x036e640008000800 */
[----:B-1----:R-:W-:-:S05]  /*1300*/  LOP3.LUT R2, R2, 0x38, RZ, 0xb8, !PT ;  /* 0x0000003802027812 */ /* 0x002fca00078eb8ff */
[----:B------:R1:W-:Y:S02]  /*1310*/  STS [UR8+0x34], R2 ;  /* 0x00003402ff007988 */ /* 0x0003e40008000808 */
.L_x_46:
[----:B------:R-:W-:Y:S05]  /*1320*/  @P3 BRA `(.L_x_48) ;  /* 0x00000000001c3947 */ /* 0x000fea0003800000 */
[----:B-12-45:R-:W1:Y:S02]  /*1330*/  LDS R2, [UR8+0x8] ;  /* 0x00000808ff027984 */ /* 0x036e640008000800 */
[----:B-1----:R-:W-:-:S05]  /*1340*/  LOP3.LUT R2, R2, 0x780, RZ, 0xb8, !PT ;  /* 0x0000078002027812 */ /* 0x002fca00078eb8ff */
[----:B------:R1:W-:Y:S02]  /*1350*/  STS [UR8+0x8], R2 ;  /* 0x00000802ff007988 */ /* 0x0003e40008000808 */
.L_x_47:
[----:B------:R-:W-:Y:S05]  /*1360*/  @P3 BRA `(.L_x_49) ;  /* 0x0000000000283947 */ /* 0x000fea0003800000 */
[----:B-12-45:R-:W1:Y:S02]  /*1370*/  LDS R2, [UR8+0x8] ;  /* 0x00000808ff027984 */ /* 0x036e640008000800 */
[----:B-1----:R-:W-:-:S05]  /*1380*/  LOP3.LUT R2, R2, 0x1800, RZ, 0xb8, !PT ;  /* 0x0000180002027812 */ /* 0x002fca00078eb8ff */
[----:B------:R1:W-:Y:S02]  /*1390*/  STS [UR8+0x8], R2 ;  /* 0x00000802ff007988 */ /* 0x0003e40008000808 */
.L_x_48:
[----:B------:R-:W-:Y:S05]  /*13a0*/  @P3 BREAK.RELIABLE B2 ;  /* 0x0000000000023942 */ /* 0x000fea0003800100 */
[----:B------:R-:W-:Y:S05]  /*13b0*/  @P3 BRA `(.L_x_50) ;  /* 0x0000000000243947 */ /* 0x000fea0003800000 */
[----:B-12-45:R-:W1:Y:S01]  /*13c0*/  LDS R2, [UR8+0x8] ;  /* 0x00000808ff027984 */ /* 0x036e620008000800 */
[----:B------:R-:W-:-:S05]  /*13d0*/  IMAD.MOV.U32 R3, RZ, RZ, 0x6000 ;  /* 0x00006000ff037424 */ /* 0x000fca00078e00ff */
[----:B-1----:R-:W-:-:S04]  /*13e0*/  LOP3.LUT R2, R2, 0x6000, R3, 0xd8, !PT ;  /* 0x0000600002027812 */ /* 0x002fc800078ed803 */
[----:B------:R-:W-:-:S05]  /*13f0*/  LOP3.LUT R2, R2, 0x400000, RZ, 0xb8, !PT ;  /* 0x0040000002027812 */ /* 0x000fca00078eb8ff */
[----:B------:R1:W-:Y:S02]  /*1400*/  STS [UR8+0x8], R2 ;  /* 0x00000802ff007988 */ /* 0x0003e40008000808 */
.L_x_49:
[----:B------:R-:W-:Y:S05]  /*1410*/  BSYNC.RELIABLE B2 ;  /* 0x0000000000027941 */ /* 0x000fea0003800100 */
.L_x_40:
[----:B-12-45:R-:W1:Y:S02]  /*1420*/  @!P3 LDS R2, [UR8+0x8] ;  /* 0x00000808ff02b984 */ /* 0x036e640008000800 */
[----:B-1----:R-:W-:-:S05]  /*1430*/  @!P3 LOP3.LUT R2, R2, 0x8000, RZ, 0xb8, !PT ;  /* 0x000080000202b812 */ /* 0x002fca00078eb8ff */
[----:B------:R1:W-:Y:S02]  /*1440*/  @!P3 STS [UR8+0x8], R2 ;  /* 0x00000802ff00b988 */ /* 0x0003e40008000808 */
.L_x_50:
[----:B------:R-:W-:Y:S05]  /*1450*/  BSYNC.RECONVERGENT B3 ;  /* 0x0000000000037941 */ /* 0x000fea0003800200 */
.L_x_39:
        /* <DEDUP_REMOVED lines=9> */
[----:B-1-3--:R-:W-:-:S05]  /*14f0*/  IMAD.SHL.U32 R4, R2, 0x4, RZ ;  /* 0x0000000402047824 */ /* 0x00afca00078e00ff */
        /* <DEDUP_REMOVED lines=8> */
.L_x_51:
[----:B------:R-:W-:Y:S05]  /*1580*/  @P0 BRA `(.L_x_52) ;  /* 0x00000000000c0947 */ /* 0x000fea0003800000 */
[----:B------:R0:W-:Y:S01]  /*1590*/  UTMACMDFLUSH ;  /* 0x00000000000079b7 */ /* 0x0001e20000000000 */
[----:B------:R-:W-:Y:S05]  /*15a0*/  @P0 BRA `(.L_x_52) ;  /* 0x0000000000040947 */ /* 0x000fea0003800000 */
[----:B------:R-:W-:-:S04]  /*15b0*/  DEPBAR.LE SB0, 0x0 ;  /* 0x000080000000791a */ /* 0x000fc80000000000 */
.L_x_52:
[----:B------:R-:W-:Y:S05]  /*15c0*/  WARPSYNC.ALL ;  /* 0x0000000000007948 */ /* 0x000fea0003800000 */
[----:B------:R-:W-:Y:S01]  /*15d0*/  NOP ;  /* 0x0000000000007918 */ /* 0x000fe20000000000 */
[----:B--2---:R-:W-:Y:S01]  /*15e0*/  BAR.SYNC.DEFER_BLOCKING 0x0 ;  /* 0x0000000000007b1d */ /* 0x004fe20000010000 */
[----:B------:R-:W-:Y:S01]  /*15f0*/  ISETP.GE.AND P0, PT, R10, 0x1, PT ;  /* 0x000000010a00780c */ /* 0x000fe20003f06270 */
[----:B------:R-:W-:Y:S01]  /*1600*/  USHF.L.U32 UR31, UR9, 0x6, URZ ;  /* 0x00000006091f7899 */ /* 0x000fe200080006ff */
[----:B-1--45:R-:W-:Y:S01]  /*1610*/  SHF.R.U32.HI R2, RZ, 0x5, R0 ;  /* 0x00000005ff027819 */ /* 0x032fe20000011600 */
[----:B------:R-:W-:-:S02]  /*1620*/  USHF.L.U32 UR10, UR10, 0x7, URZ ;  /* 0x000000070a0a7899 */ /* 0x000fc400080006ff */
[----:B------:R-:W-:Y:S01]  /*1630*/  VOTEU.ALL UP0, P3 ;  /* 0x0000000000ff7886 */ /* 0x000fe20001800000 */
[----:B------:R-:W-:Y:S01]  /*1640*/  UMOV UR4, 0x1 ;  /* 0x0000000100047882 */ /* 0x000fe20000000000 */
[----:B------:R-:W-:Y:S01]  /*1650*/  VOTEU.ALL UP1, P3 ;  /* 0x0000000000ff7886 */ /* 0x000fe20001820000 */
[----:B------:R-:W-:Y:S02]  /*1660*/  R2UR UR24, R2 ;  /* 0x00000000021872ca */ /* 0x000fe400000e0000 */
[----:B------:R-:W-:-:S04]  /*1670*/  @!UP0 UIADD3 UR16, UPT, UPT, -UR4, 0x100000, URZ ;  /* 0x0010000004108890 */ /* 0x000fc8000fffe1ff */
[----:B------:R-:W-:Y:S02]  /*1680*/  @!UP0 USHF.L.U32 UR17, UR16, 0xb, URZ ;  /* 0x0000000b10118899 */ /* 0x000fe400080006ff */
[----:B------:R-:W-:Y:S02]  /*1690*/  @!UP0 USHF.L.U32 UR16, UR16, 0x1, URZ ;  /* 0x0000000110108899 */ /* 0x000fe400080006ff */
[----:B------:R-:W-:-:S04]  /*16a0*/  @!UP0 UIADD3 UR4, UPT, UPT, -UR4, 0x100000, URZ ;  /* 0x0010000004048890 */ /* 0x000fc8000fffe1ff */
[----:B------:R-:W-:Y:S02]  /*16b0*/  @!UP0 USHF.L.U32 UR5, UR4, 0xb, URZ ;  /* 0x0000000b04058899 */ /* 0x000fe400080006ff */
[----:B------:R-:W-:Y:S01]  /*16c0*/  @!UP0 USHF.L.U32 UR4, UR4, 0x1, URZ ;  /* 0x0000000104048899 */ /* 0x000fe200080006ff */
[----:B------:R-:W-:Y:S01]  /*16d0*/  VOTEU.ALL UP0, P3 ;  /* 0x0000000000ff7886 */ /* 0x000fe20001800000 */
[----:B------:R-:W1:Y:S04]  /*16e0*/  FENCE.VIEW.ASYNC.S ;  /* 0x00000000000073c6 */ /* 0x000e680000000000 */
[----:B-1----:R1:W2:Y:S06]  /*16f0*/  @!UP0 SYNCS.EXCH.64 URZ, [UR8+0x6000], UR16 ;  /* 0x0060001008ff85b2 */ /* 0x0022ac0008000100 */
[----:B------:R1:W4:Y:S01]  /*1700*/  @!UP1 SYNCS.EXCH.64 URZ, [UR8+0x6010], UR4 ;  /* 0x0060100408ff95b2 */ /* 0x0003220008000100 */
[----:B------:R-:W-:Y:S05]  /*1710*/  @!P0 BRA `(.L_x_53) ;  /* 0x0000000400f08947 */ /* 0x000fea0003800000 */
[----:B--2-4-:R-:W-:Y:S01]  /*1720*/  BAR.SYNC.DEFER_BLOCKING 0x0 ;  /* 0x0000000000007b1d */ /* 0x014fe20000010000 */
[----:B------:R-:W-:Y:S01]  /*1730*/  ELECT P1, URZ, PT ;  /* 0x0000000000ff782f */ /* 0x000fe20003820000 */
[----:B------:R-:W-:Y:S01]  /*1740*/  @!P3 IMAD.MOV.U32 R2, RZ, RZ, 0x6000 ;  /* 0x00006000ff02b424 */ /* 0x000fe200078e00ff */
[----:B------:R-:W-:Y:S02]  /*1750*/  UIADD3 UR28, UPT, UPT, UR8, 0x4000, URZ ;  /* 0x00004000081c7890 */ /* 0x000fe4000fffe0ff */
[----:B------:R-:W-:Y:S02]  /*1760*/  ISETP.LT.U32.AND P1, PT, R68, 0x20, P1 ;  /* 0x000000204400780c */ /* 0x000fe40000f21070 */
[----:B------:R-:W-:Y:S01]  /*1770*/  ELECT P0, URZ, PT ;  /* 0x0000000000ff782f */ /* 0x000fe20003800000 */
[----:B------:R-:W-:-:S03]  /*1780*/  USHF.R.U32.HI UR18, URZ, 0x4, UR8 ;  /* 0x00000004ff127899 */ /* 0x000fc60008011608 */
[----:B------:R-:W-:Y:S01]  /*1790*/  ISETP.LT.U32.AND P0, PT, R68, 0x20, P0 ;  /* 0x000000204400780c */ /* 0x000fe20000701070 */
[----:B-1----:R-:W-:Y:S02]  /*17a0*/  USHF.R.U32.HI UR16, URZ, 0x4, UR28 ;  /* 0x00000004ff107899 */ /* 0x002fe4000801161c */
[----:B------:R-:W-:Y:S02]  /*17b0*/  USGXT.U32 UR18, UR18, 0xe ;  /* 0x0000000e1212789a */ /* 0x000fe40008000000 */
[----:B------:R-:W-:Y:S01]  /*17c0*/  USGXT.U32 UR16, UR16, 0xe ;  /* 0x0000000e1010789a */ /* 0x000fe20008000000 */
[----:B------:R-:W-:Y:S01]  /*17d0*/  UMOV UR4, URZ ;  /* 0x000000ff00047c82 */ /* 0x000fe20008000000 */
[----:B------:R-:W-:Y:S01]  /*17e0*/  VOTEU.ANY UP0, P1 ;  /* 0x0000000000ff7886 */ /* 0x000fe20000800100 */
[----:B------:R-:W-:Y:S01]  /*17f0*/  VOTEU.ANY UP2, P1 ;  /* 0x0000000000ff7886 */ /* 0x000fe20000840100 */
[----:B------:R-:W-:Y:S01]  /*1800*/  UMOV UR19, 0x40004040 ;  /* 0x4000404000137882 */ /* 0x000fe20000000000 */
[----:B------:R-:W-:-:S02]  /*1810*/  UMOV UR17, 0x40004040 ;  /* 0x4000404000117882 */ /* 0x000fc40000000000 */
[----:B------:R-:W-:Y:S02]  /*1820*/  @UP0 UIADD3 UR29, UPT, UPT, UR8, 0x6000, URZ ;  /* 0x00006000081d0890 */ /* 0x000fe4000fffe0ff */
[----:B------:R1:W-:Y:S01]  /*1830*/  @!P3 SYNCS.ARRIVE.TRANS64 RZ, [UR8+0x6000], R2 ;  /* 0x00600002ffffb9a7 */ /* 0x0003e20008000008 */
[----:B------:R-:W-:Y:S01]  /*1840*/  @UP0 UMOV UR30, URZ ;  /* 0x000000ff001e0c82 */ /* 0x000fe20008000000 */
[----:B------:R-:W-:Y:S01]  /*1850*/  BAR.SYNC.DEFER_BLOCKING 0x0 ;  /* 0x0000000000007b1d */ /* 0x000fe20000010000 */
[----:B------:R-:W-:-:S04]  /*1860*/  UIADD3 UR20, UP0, UPT, UR16, 0x2, URZ ;  /* 0x0000000210147890 */ /* 0x000fc8000ff1e0ff */
[----:B------:R-:W-:Y:S01]  /*1870*/  UIADD3.X UR21, UPT, UPT, UR4, 0x40004040, URZ, UP0, !UPT ;  /* 0x4000404004157890 */ /* 0x000fe200087fe4ff */
[----:B------:R-:W-:Y:S01]  /*1880*/  VOTEU.ANY UP1, P0 ;  /* 0x0000000000ff7886 */ /* 0x000fe20000020100 */
[----:B------:R-:W-:Y:S02]  /*1890*/  VOTEU.ANY UP3, P0 ;  /* 0x0000000000ff7886 */ /* 0x000fe40000060100 */
[----:B------:R-:W-:Y:S02]  /*18a0*/  UIADD3.64 UR26, UPT, UPT, UR20, 0x2, URZ ;  /* 0x00000002141a7897 */ /* 0x000fe4000fffe0ff */
[----:B------:R-:W-:Y:S02]  /*18b0*/  UIADD3.64 UR34, UPT, UPT, UR20, 0x4, URZ ;  /* 0x0000000414227897 */ /* 0x000fe4000fffe0ff */
[----:B------:R-:W-:Y:S01]  /*18c0*/  @UP1 UIADD3 UR9, UPT, UPT, UR8, 0x6000, URZ ;  /* 0x0000600008091890 */ /* 0x000fe2000fffe0ff */
[----:B------:R-:W-:Y:S01]  /*18d0*/  @UP1 UMOV UR11, URZ ;  /* 0x000000ff000b1c82 */ /* 0x000fe20008000000 */
[----:B------:R-:W-:-:S02]  /*18e0*/  UIADD3 UR22, UP1, UPT, UR18, 0x100, URZ ;  /* 0x0000010012167890 */ /* 0x000fc4000ff3e0ff */
[----:B------:R-:W-:Y:S02]  /*18f0*/  UISETP.NE.U32.AND UP0, UPT, UR24, URZ, UPT ;  /* 0x000000ff1800728c */ /* 0x000fe4000bf05070 */
[----:B------:R-:W-:Y:S01]  /*1900*/  UIADD3.X UR23, UPT, UPT, UR4, 0x40004040, URZ, UP1, !UPT ;  /* 0x4000404004177890 */ /* 0x000fe20008ffe4ff */
[----:B------:R1:W-:Y:S03]  /*1910*/  @UP2 UTMALDG.2D [UR28], [UR6] ;  /* 0x0000001c060025b4 */ /* 0x0003e60008008000 */
[----:B------:R-:W-:Y:S02]  /*1920*/  UIADD3.64 UR32, UPT, UPT, UR22, 0x100, URZ ;  /* 0x0000010016207897 */ /* 0x000fe4000fffe0ff */
[----:B------:R-:W-:Y:S01]  /*1930*/  UIADD3.64 UR36, UPT, UPT, UR22, 0x200, URZ ;  /* 0x0000020016247897 */ /* 0x000fe2000fffe0ff */
[----:B------:R2:W-:Y:S06]  /*1940*/  MEMBAR.ALL.CTA ;  /* 0x0000000000007992 */ /* 0x0005ec0000008000 */
[----:B--2---:R-:W2:Y:S02]  /*1950*/  FENCE.VIEW.ASYNC.S ;  /* 0x00000000000073c6 */ /* 0x004ea40000000000 */
[----:B--2---:R-:W-:Y:S06]  /*1960*/  BAR.SYNC.DEFER_BLOCKING 0x0 ;  /* 0x0000000000007b1d */ /* 0x004fec0000010000 */
[----:B------:R1:W-:Y:S02]  /*1970*/  @UP3 UTMALDG.2D [UR8], [UR12] ;  /* 0x000000080c0035b4 */ /* 0x0003e40008008000 */
[----:B------:R-:W-:Y:S06]  /*1980*/  BAR.SYNC.DEFER_BLOCKING 0x0 ;  /* 0x0000000000007b1d */ /* 0x000fec0000010000 */
[----:B------:R-:W2:Y:S02]  /*1990*/  SYNCS.PHASECHK.TRANS64.TRYWAIT P0, [UR8+0x6000], RZ ;  /* 0x006000ffff0075a7 */ /* 0x000ea40008001108 */
[----:B-12---:R-:W-:Y:S05]  /*19a0*/  @!P0 BRA `(.L_x_54) ;  /* 0x0000000c001c8947 */ /* 0x006fea0003800000 */
.L_x_66:
[----:B------:R-:W-:Y:S05]  /*19b0*/  BRA.U UP0, `(.L_x_55) ;  /* 0x0000000100347547 */ /* 0x000fea000b800000 */
[----:B------:R-:W-:Y:S01]  /*19c0*/  UMOV UR4, 0x0 ;  /* 0x0000000000047882 */ /* 0x000fe20000000000 */
[----:B------:R-:W-:Y:S01]  /*19d0*/  UMOV UR5, 0x4210010 ;  /* 0x0421001000057882 */ /* 0x000fe20000000000 */
[----:B------:R-:W-:Y:S01]  /*19e0*/  UMOV UR28, 0x0 ;  /* 0x00000000001c7882 */ /* 0x000fe20000000000 */
[----:B------:R-:W-:Y:S01]  /*19f0*/  UMOV UR29, 0x4210010 ;  /* 0x04210010001d7882 */ /* 0x000fe20000000000 */
[----:B------:R-:W-:Y:S01]  /*1a00*/  UMOV UR38, 0x0 ;  /* 0x0000000000267882 */ /* 0x000fe20000000000 */
[----:B------:R-:W-:Y:S01]  /*1a10*/  UMOV UR39, 0x4210010 ;  /* 0x0421001000277882 */ /* 0x000fe20000000000 */
[----:B------:R1:W-:Y:S01]  /*1a20*/  UTCQMMA gdesc[UR16], gdesc[UR18], tmem[UR25], tmem[UR4], idesc[UR5], !UPT ;  /* 0x00ff0412100075ea */ /* 0x0003e2000f800319 */
[----:B------:R-:W-:Y:S01]  /*1a30*/  UMOV UR40, 0x0 ;  /* 0x0000000000287882 */ /* 0x000fe20000000000 */
[----:B------:R-:W-:Y:S01]  /*1a40*/  UMOV UR41, 0x4210010 ;  /* 0x0421001000297882 */ /* 0x000fe20000000000 */
[----:B------:R1:W-:Y:S01]  /*1a50*/  UTCQMMA gdesc[UR20], gdesc[UR22], tmem[UR25], tmem[UR28], idesc[UR29], UPT ;  /* 0x00ff1c16140075ea */ /* 0x0003e2000b800319 */
[----:B------:R1:W-:Y:S01]  /*1a60*/  UTCQMMA gdesc[UR26], gdesc[UR32], tmem[UR25], tmem[UR38], idesc[UR39], UPT ;  /* 0x00ff26201a0075ea */ /* 0x0003e2000b800319 */
[----:B------:R1:W-:Y:S01]  /*1a70*/  UTCQMMA gdesc[UR34], gdesc[UR36], tmem[UR25], tmem[UR40], idesc[UR41], UPT ;  /* 0x00ff2824220075ea */ /* 0x0003e2000b800319 */
[----:B------:R-:W-:Y:S01]  /*1a80*/  NOP ;  /* 0x0000000000007918 */ /* 0x000fe20000000000 */
.L_x_55:
[----:B------:R-:W-:Y:S01]  /*1a90*/  ELECT P0, URZ, PT ;  /* 0x0000000000ff782f */ /* 0x000fe20003800000 */
[----:B-1----:R-:W-:-:S03]  /*1aa0*/  UIADD3 UR4, UPT, UPT, UR8, 0x6010, URZ ;  /* 0x0000601008047890 */ /* 0x002fc6000fffe0ff */
[----:B------:R-:W-:Y:S01]  /*1ab0*/  ISETP.LT.U32.AND P0, PT, R68, 0x20, P0 ;  /* 0x000000204400780c */ /* 0x000fe20000701070 */
[----:B------:R-:W-:-:S12]  /*1ac0*/  UMOV UR5, URZ ;  /* 0x000000ff00057c82 */ /* 0x000fd80008000000 */
[----:B------:R-:W-:Y:S01]  /*1ad0*/  VOTEU.ANY UP0, P0 ;  /* 0x0000000000ff7886 */ /* 0x000fe20000000100 */
[----:B------:R-:W-:Y:S01]  /*1ae0*/  VOTEU.ANY UP1, P0 ;  /* 0x0000000000ff7886 */ /* 0x000fe20000020100 */
[----:B------:R-:W-:-:S03]  /*1af0*/  ISETP.GE.U32.AND P0, PT, R10, 0x81, PT ;  /* 0x000000810a00780c */ /* 0x000fc60003f06070 */
[----:B------:R-:W-:Y:S02]  /*1b00*/  @UP0 UMOV UR9, UR4 ;  /* 0x0000000400090c82 */ /* 0x000fe40008000000 */
[----:B------:R1:W-:Y:S01]  /*1b10*/  @UP1 UTCBAR [UR9], URZ ;  /* 0x000000ff090013e9 */ /* 0x0003e200080000ff */
[----:B------:R-:W-:Y:S06]  /*1b20*/  BAR.SYNC.DEFER_BLOCKING 0x0 ;  /* 0x0000000000007b1d */ /* 0x000fec0000010000 */
[----:B------:R-:W2:Y:S02]  /*1b30*/  SYNCS.PHASECHK.TRANS64.TRYWAIT P1, [UR8+0x6010], RZ ;  /* 0x006010ffff0075a7 */ /* 0x000ea40008021108 */
[----:B-12---:R-:W-:Y:S05]  /*1b40*/  @!P1 BRA `(.L_x_56) ;  /* 0x0000000800c09947 */ /* 0x006fea0003800000 */
.L_x_67:
[----:B------:R-:W-:Y:S05]  /*1b50*/  @!P0 BRA `(.L_x_53) ;  /* 0x0000000000e08947 */ /* 0x000fea0003800000 */
[----:B------:R-:W-:Y:S01]  /*1b60*/  IMAD.MOV.U32 R2, RZ, RZ, 0x1 ;  /* 0x00000001ff027424 */ /* 0x000fe200078e00ff */
[----:B------:R-:W1:Y:S01]  /*1b70*/  LDCU UR44, c[0x0][0x3a0] ;  /* 0x00007400ff2c77ac */ /* 0x000e620008000800 */
[----:B------:R-:W-:-:S05]  /*1b80*/  UMOV UR30, 0x80 ;  /* 0x00000080001e7882 */ /* 0x000fca0000000000 */
.L_x_60:
[----:B------:R-:W-:Y:S01]  /*1b90*/  BAR.SYNC.DEFER_BLOCKING 0x0 ;  /* 0x0000000000007b1d */ /* 0x000fe20000010000 */
[----:B------:R-:W-:Y:S01]  /*1ba0*/  ELECT P1, URZ, PT ;  /* 0x0000000000ff782f */ /* 0x000fe20003820000 */
[----:B------:R-:W-:Y:S01]  /*1bb0*/  @!P3 IMAD.MOV.U32 R3, RZ, RZ, 0x6000 ;  /* 0x00006000ff03b424 */ /* 0x000fe200078e00ff */
[----:B------:R-:W-:Y:S02]  /*1bc0*/  ELECT P0, URZ, PT ;  /* 0x0000000000ff782f */ /* 0x000fe40003800000 */
[C---:B------:R-:W-:Y:S01]  /*1bd0*/  ISETP.LT.U32.AND P1, PT, R68.reuse, 0x20, P1 ;  /* 0x000000204400780c */ /* 0x040fe20000f21070 */
[----:B------:R-:W-:Y:S01]  /*1be0*/  UMOV UR11, UR30 ;  /* 0x0000001e000b7c82 */ /* 0x000fe20008000000 */
[----:B------:R-:W-:-:S11]  /*1bf0*/  ISETP.LT.U32.AND P0, PT, R68, 0x20, P0 ;  /* 0x000000204400780c */ /* 0x000fd60000701070 */
[----:B------:R-:W-:Y:S02]  /*1c00*/  VOTEU.ANY UP0, P1 ;  /* 0x0000000000ff7886 */ /* 0x000fe40000800100 */
[----:B------:R-:W-:-:S03]  /*1c10*/  VOTEU.ANY UP1, P0 ;  /* 0x0000000000ff7886 */ /* 0x000fc60000020100 */
[----:B--2---:R-:W-:Y:S02]  /*1c20*/  @UP0 UIADD3 UR28, UPT, UPT, UR8, 0x4000, URZ ;  /* 0x00004000081c0890 */ /* 0x004fe4000fffe0ff */
[----:B------:R2:W-:Y:S01]  /*1c30*/  @!P3 SYNCS.ARRIVE.TRANS64 RZ, [UR8+0x6000], R3 ;  /* 0x00600003ffffb9a7 */ /* 0x0005e20008000008 */
[----:B------:R-:W-:Y:S01]  /*1c40*/  @UP0 UIADD3 UR29, UPT, UPT, UR8, 0x6000, URZ ;  /* 0x00006000081d0890 */ /* 0x000fe2000fffe0ff */
[----:B------:R-:W-:Y:S01]  /*1c50*/  VOTEU.ANY UP0, P1 ;  /* 0x0000000000ff7886 */ /* 0x000fe20000800100 */
[----:B------:R-:W-:Y:S01]  /*1c60*/  BAR.SYNC.DEFER_BLOCKING 0x0 ;  /* 0x0000000000007b1d */ /* 0x000fe20000010000 */
[----:B------:R-:W-:Y:S01]  /*1c70*/  @UP1 UIADD3 UR9, UPT, UPT, UR8, 0x6000, URZ ;  /* 0x0000600008091890 */ /* 0x000fe2000fffe0ff */
[----:B--2---:R-:W-:-:S04]  /*1c80*/  IMAD.U32 R3, R2, -0x80000000, RZ ;  /* 0x8000000002037824 */ /* 0x004fc800078e00ff */
[----:B------:R-:W-:Y:S01]  /*1c90*/  VOTEU.ANY UP1, P0 ;  /* 0x0000000000ff7886 */ /* 0x000fe20000020100 */
[----:B------:R2:W-:Y:S01]  /*1ca0*/  @UP0 UTMALDG.2D [UR28], [UR6] ;  /* 0x0000001c060005b4 */ /* 0x0005e20008008000 */
[----:B------:R-:W-:Y:S01]  /*1cb0*/  UISETP.NE.U32.AND UP0, UPT, UR24, URZ, UPT ;  /* 0x000000ff1800728c */ /* 0x000fe2000bf05070 */
[----:B------:R4:W-:Y:S06]  /*1cc0*/  MEMBAR.ALL.CTA ;  /* 0x0000000000007992 */ /* 0x0009ec0000008000 */
[----:B----4-:R-:W4:Y:S02]  /*1cd0*/  FENCE.VIEW.ASYNC.S ;  /* 0x00000000000073c6 */ /* 0x010f240000000000 */
[----:B----4-:R-:W-:Y:S06]  /*1ce0*/  BAR.SYNC.DEFER_BLOCKING 0x0 ;  /* 0x0000000000007b1d */ /* 0x010fec0000010000 */
[----:B------:R2:W-:Y:S02]  /*1cf0*/  @UP1 UTMALDG.2D [UR8], [UR12] ;  /* 0x000000080c0015b4 */ /* 0x0005e40008008000 */
[----:B------:R-:W-:Y:S06]  /*1d00*/  BAR.SYNC.DEFER_BLOCKING 0x0 ;  /* 0x0000000000007b1d */ /* 0x000fec0000010000 */
[----:B------:R-:W4:Y:S02]  /*1d10*/  SYNCS.PHASECHK.TRANS64.TRYWAIT P0, [UR8+0x6000], R3 ;  /* 0x00600003ff0075a7 */ /* 0x000f240008001108 */
[----:B--2-4-:R-:W-:Y:S05]  /*1d20*/  @!P0 BRA `(.L_x_57) ;  /* 0x0000000800548947 */ /* 0x014fea0003800000 */
.L_x_68:
[----:B------:R-:W-:Y:S05]  /*1d30*/  BRA.U UP0, `(.L_x_58) ;  /* 0x0000000100347547 */ /* 0x000fea000b800000 */
[----:B------:R-:W-:Y:S01]  /*1d40*/  UMOV UR28, 0x0 ;  /* 0x00000000001c7882 */ /* 0x000fe20000000000 */
[----:B------:R-:W-:Y:S01]  /*1d50*/  UMOV UR29, 0x4210010 ;  /* 0x04210010001d7882 */ /* 0x000fe20000000000 */
[----:B------:R-:W-:Y:S01]  /*1d60*/  UMOV UR38, 0x0 ;  /* 0x0000000000267882 */ /* 0x000fe20000000000 */
[----:B------:R-:W-:Y:S01]  /*1d70*/  UMOV UR39, 0x4210010 ;  /* 0x0421001000277882 */ /* 0x000fe20000000000 */
[----:B------:R-:W-:Y:S01]  /*1d80*/  UMOV UR40, 0x0 ;  /* 0x0000000000287882 */ /* 0x000fe20000000000 */
[----:B------:R-:W-:Y:S01]  /*1d90*/  UMOV UR41, 0x4210010 ;  /* 0x0421001000297882 */ /* 0x000fe20000000000 */
[----:B------:R2:W-:Y:S01]  /*1da0*/  UTCQMMA gdesc[UR16], gdesc[UR18], tmem[UR25], tmem[UR28], idesc[UR29], UPT ;  /* 0x00ff1c12100075ea */ /* 0x0005e2000b800319 */
[----:B------:R-:W-:Y:S01]  /*1db0*/  UMOV UR42, 0x0 ;  /* 0x00000000002a7882 */ /* 0x000fe20000000000 */
[----:B------:R-:W-:Y:S01]  /*1dc0*/  UMOV UR43, 0x4210010 ;  /* 0x04210010002b7882 */ /* 0x000fe20000000000 */
[----:B------:R2:W-:Y:S01]  /*1dd0*/  UTCQMMA gdesc[UR20], gdesc[UR22], tmem[UR25], tmem[UR38], idesc[UR39], UPT ;  /* 0x00ff2616140075ea */ /* 0x0005e2000b800319 */
[----:B------:R2:W-:Y:S01]  /*1de0*/  UTCQMMA gdesc[UR26], gdesc[UR32], tmem[UR25], tmem[UR40], idesc[UR41], UPT ;  /* 0x00ff28201a0075ea */ /* 0x0005e2000b800319 */
[----:B------:R2:W-:Y:S01]  /*1df0*/  UTCQMMA gdesc[UR34], gdesc[UR36], tmem[UR25], tmem[UR42], idesc[UR43], UPT ;  /* 0x00ff2a24220075ea */ /* 0x0005e2000b800319 */
[----:B------:R-:W-:Y:S01]  /*1e00*/  NOP ;  /* 0x0000000000007918 */ /* 0x000fe20000000000 */
.L_x_58:
[----:B------:R-:W-:-:S04]  /*1e10*/  ELECT P0, URZ, PT ;  /* 0x0000000000ff782f */ /* 0x000fc80003800000 */
[----:B------:R-:W-:-:S13]  /*1e20*/  ISETP.LT.U32.AND P0, PT, R68, 0x20, P0 ;  /* 0x000000204400780c */ /* 0x000fda0000701070 */
[----:B------:R-:W-:Y:S01]  /*1e30*/  VOTEU.ANY UP0, P0 ;  /* 0x0000000000ff7886 */ /* 0x000fe20000000100 */
[----:B------:R-:W-:-:S04]  /*1e40*/  VOTEU.ANY UP1, P0 ;  /* 0x0000000000ff7886 */ /* 0x000fc80000020100 */
[----:B------:R-:W-:Y:S02]  /*1e50*/  @UP0 UMOV UR9, UR4 ;  /* 0x0000000400090c82 */ /* 0x000fe40008000000 */
[----:B------:R4:W-:Y:S01]  /*1e60*/  @UP1 UTCBAR [UR9], URZ ;  /* 0x000000ff090013e9 */ /* 0x0009e200080000ff */
[----:B------:R-:W-:Y:S06]  /*1e70*/  BAR.SYNC.DEFER_BLOCKING 0x0 ;  /* 0x0000000000007b1d */ /* 0x000fec0000010000 */
[----:B------:R-:W5:Y:S02]  /*1e80*/  SYNCS.PHASECHK.TRANS64.TRYWAIT P0, [UR8+0x6010], R3 ;  /* 0x00601003ff0075a7 */ /* 0x000f640008001108 */
[----:B----45:R-:W-:Y:S05]  /*1e90*/  @!P0 BRA `(.L_x_59) ;  /* 0x0000000800048947 */ /* 0x030fea0003800000 */
.L_x_69:
[----:B------:R-:W-:Y:S01]  /*1ea0*/  UIADD3 UR30, UPT, UPT, UR30, 0x80, URZ ;  /* 0x000000801e1e7890 */ /* 0x000fe2000fffe0ff */
[----:B------:R-:W-:-:S03]  /*1eb0*/  LOP3.LUT R2, R2, 0x1, RZ, 0x3c, !PT ;  /* 0x0000000102027812 */ /* 0x000fc600078e3cff */
[----:B-1----:R-:W-:-:S09]  /*1ec0*/  UISETP.GE.AND UP0, UPT, UR30, UR44, UPT ;  /* 0x0000002c1e00728c */ /* 0x002fd2000bf06270 */
[----:B------:R-:W-:Y:S05]  /*1ed0*/  BRA.U !UP0, `(.L_x_60) ;  /* 0xfffffffd082c7547 */ /* 0x000fea000b83ffff */
.L_x_53:
[----:B--2-4-:R-:W-:Y:S01]  /*1ee0*/  BAR.SYNC.DEFER_BLOCKING 0x0 ;  /* 0x0000000000007b1d */ /* 0x014fe20000010000 */
[----:B------:R-:W-:-:S05]  /*1ef0*/  IMAD.SHL.U32 R2, R0, 0x40, RZ ;  /* 0x0000004000027824 */ /* 0x000fca00078e00ff */
[----:B------:R-:W-:Y:S04]  /*1f00*/  BSSY.RECONVERGENT B3, `(.L_x_61) ;  /* 0x0000004000037945 */ /* 0x000fe80003800200 */
[----:B------:R-:W-:Y:S05]  /*1f10*/  @P3 BRA `(.L_x_62) ;  /* 0x0000000000083947 */ /* 0x000fea0003800000 */
[----:B------:R-:W2:Y:S02]  /*1f20*/  SYNCS.CCTL.IV [UR8+0x6000] ;  /* 0x00600000ff0079b1 */ /* 0x000ea40008000008 */
[----:B--2---:R-:W2:Y:S02]  /*1f30*/  SYNCS.CCTL.IV [UR8+0x6010] ;  /* 0x00601000ff0079b1 */ /* 0x004ea40008000008 */
.L_x_62:
[----:B-1----:R-:W-:Y:S05]  /*1f40*/  BSYNC.RECONVERGENT B3 ;  /* 0x0000000000037941 */ /* 0x002fea0003800200 */
.L_x_61:
[----:B------:R-:W-:Y:S01]  /*1f50*/  USHF.L.U32 UR24, UR24, 0x15, URZ ;  /* 0x0000001518187899 */ /* 0x000fe200080006ff */
[----:B------:R-:W-:Y:S01]  /*1f60*/  IMAD.SHL.U32 R3, R0, 0x10, RZ ;  /* 0x0000001000037824 */ /* 0x000fe200078e00ff */
[----:B------:R-:W-:Y:S01]  /*1f70*/  LOP3.LUT R2, R2, 0x1800, RZ, 0xc0, !PT ;  /* 0x0000180002027812 */ /* 0x000fe200078ec0ff */
[C---:B---3--:R-:W-:Y:S01]  /*1f80*/  IMAD.SHL.U32 R4, R0.reuse, 0x4, RZ ;  /* 0x0000000400047824 */ /* 0x048fe200078e00ff */
[----:B------:R-:W-:Y:S01]  /*1f90*/  ULOP3.LUT UR24, UR24, 0x600000, URZ, 0xc0, !UPT ;  /* 0x0060000018187892 */ /* 0x000fe2000f8ec0ff */
[----:B------:R-:W-:Y:S01]  /*1fa0*/  IMAD.SHL.U32 R0, R0, 0x80, RZ ;  /* 0x0000008000007824 */ /* 0x000fe200078e00ff */
[----:B------:R-:W-:Y:S02]  /*1fb0*/  LOP3.LUT R3, R2, 0x70, R3, 0xf8, !PT ;  /* 0x0000007002037812 */ /* 0x000fe400078ef803 */
[----:B------:R-:W-:Y:S01]  /*1fc0*/  ELECT P0, URZ, PT ;  /* 0x0000000000ff782f */ /* 0x000fe20003800000 */
[----:B------:R-:W-:Y:S01]  /*1fd0*/  UIADD3 UR24, UPT, UPT, UR25, UR24, URZ ;  /* 0x0000001819187290 */ /* 0x000fe2000fffe0ff */
[----:B------:R-:W-:Y:S01]  /*1fe0*/  LOP3.LUT R3, R3, 0x40, R4, 0x78, !PT ;  /* 0x0000004003037812 */ /* 0x000fe200078e7804 */
[----:B------:R-:W-:Y:S01]  /*1ff0*/  UMOV UR9, UR10 ;  /* 0x0000000a00097c82 */ /* 0x000fe20008000000 */
[----:B------:R-:W-:Y:S01]  /*2000*/  ISETP.LT.U32.AND P0, PT, R68, 0x20, P0 ;  /* 0x000000204400780c */ /* 0x000fe20000701070 */
[----:B------:R-:W-:Y:S01]  /*2010*/  UMOV UR10, UR31 ;  /* 0x0000001f000a7c82 */ /* 0x000fe20008000000 */
[----:B------:R-:W-:-:S04]  /*2020*/  LOP3.LUT R0, R3, 0x780, R0, 0xf8, !PT ;  /* 0x0000078003007812 */ /* 0x000fc800078ef800 */
[----:B------:R-:W-:Y:S01]  /*2030*/  LDTM.16dp32bit_t0_t15.x64 R4, tmem[UR24] ;  /* 0x00000018000479ee */ /* 0x000fe20008b00000 */
[----:B------:R-:W1:Y:S01]  /*2040*/  LDTM.16dp32bit_t16_t31.x64 R4, tmem[UR24+0x40] ;  /* 0x00004018000479ee */ /* 0x000e620008b20000 */
[C---:B------:R-:W-:Y:S01]  /*2050*/  LOP3.LUT R2, R0.reuse, 0x10, RZ, 0x3c, !PT ;  /* 0x0000001000027812 */ /* 0x040fe200078e3cff */
[----:B------:R-:W-:Y:S01]  /*2060*/  NOP ;  /* 0x0000000000007918 */ /* 0x000fe20000000000 */
[----:B------:R-:W-:-:S03]  /*2070*/  LOP3.LUT R3, R0, 0x20, RZ, 0x3c, !PT ;  /* 0x0000002000037812 */ /* 0x000fc600078e3cff */
[----:B-1----:R-:W-:Y:S01]  /*2080*/  VOTEU.ANY UP1, P0 ;  /* 0x0000000000ff7886 */ /* 0x002fe20000020100 */
[----:B------:R-:W-:Y:S01]  /*2090*/  VOTEU.ANY UP0, P0 ;  /* 0x0000000000ff7886 */ /* 0x000fe20000000100 */
[----:B------:R-:W-:Y:S02]  /*20a0*/  F2FP.SATFINITE.E4M3.F32.PACK_AB_MERGE_C R6, R7, R6, RZ ;  /* 0x000000060706723e */ /* 0x000fe400048070ff */
[----:B------:R-:W-:Y:S02]  /*20b0*/  F2FP.SATFINITE.E4M3.F32.PACK_AB_MERGE_C R10, R11, R10, RZ ;  /* 0x0000000a0b0a723e */ /* 0x000fe400048070ff */
[----:B------:R-:W-:Y:S02]  /*20c0*/  F2FP.SATFINITE.E4M3.F32.PACK_AB_MERGE_C R14, R15, R14, RZ ;  /* 0x0000000e0f0e723e */ /* 0x000fe400048070ff */
[----:B------:R-:W-:Y:S02]  /*20d0*/  F2FP.SATFINITE.E4M3.F32.PACK_AB_MERGE_C R7, R19, R18, RZ ;  /* 0x000000121307723e */ /* 0x000fe400048070ff */
[----:B------:R-:W-:-:S02]  /*20e0*/  F2FP.SATFINITE.E4M3.F32.PACK_AB_MERGE_C R22, R23, R22, RZ ;  /* 0x000000161716723e */ /* 0x000fc400048070ff */
[----:B------:R-:W-:Y:S02]  /*20f0*/  F2FP.SATFINITE.E4M3.F32.PACK_AB_MERGE_C R26, R27, R26, RZ ;  /* 0x0000001a1b1a723e */ /* 0x000fe400048070ff */
        /* <DEDUP_REMOVED lines=10> */
[----:B------:R-:W-:-:S02]  /*21a0*/  F2FP.SATFINITE.E4M3.F32.PACK_AB_MERGE_C R4, R5, R4, R6 ;  /* 0x000000040504723e */ /* 0x000fc40004807006 */
[----:B------:R-:W-:Y:S02]  /*21b0*/  F2FP.SATFINITE.E4M3.F32.PACK_AB_MERGE_C R5, R9, R8, R10 ;  /* 0x000000080905723e */ /* 0x000fe4000480700a */
[----:B------:R-:W-:Y:S02]  /*21c0*/  F2FP.SATFINITE.E4M3.F32.PACK_AB_MERGE_C R6, R13, R12, R14 ;  /* 0x0000000c0d06723e */ /* 0x000fe4000480700e */
[----:B------:R-:W-:Y:S02]  /*21d0*/  F2FP.SATFINITE.E4M3.F32.PACK_AB_MERGE_C R7, R17, R16, R7 ;  /* 0x000000101107723e */ /* 0x000fe40004807007 */
[----:B------:R-:W-:Y:S02]  /*21e0*/  F2FP.SATFINITE.E4M3.F32.PACK_AB_MERGE_C R20, R21, R20, R22 ;  /* 0x000000141514723e */ /* 0x000fe40004807016 */
[----:B------:R-:W-:Y:S01]  /*21f0*/  F2FP.SATFINITE.E4M3.F32.PACK_AB_MERGE_C R21, R25, R24, R26 ;  /* 0x000000181915723e */ /* 0x000fe2000480701a */
[----:B--2---:R1:W-:Y:S01]  /*2200*/  STS.128 [R0+UR8], R4 ;  /* 0x0000000400007988 */ /* 0x0043e20008000c08 */
[----:B------:R-:W-:-:S02]  /*2210*/  F2FP.SATFINITE.E4M3.F32.PACK_AB_MERGE_C R22, R29, R28, R30 ;  /* 0x0000001c1d16723e */ /* 0x000fc4000480701e */
[----:B------:R-:W-:Y:S02]  /*2220*/  F2FP.SATFINITE.E4M3.F32.PACK_AB_MERGE_C R23, R33, R32, R23 ;  /* 0x000000202117723e */ /* 0x000fe40004807017 */
[----:B------:R-:W-:Y:S02]  /*2230*/  F2FP.SATFINITE.E4M3.F32.PACK_AB_MERGE_C R36, R37, R36, R38 ;  /* 0x000000242524723e */ /* 0x000fe40004807026 */
[----:B------:R-:W-:Y:S01]  /*2240*/  F2FP.SATFINITE.E4M3.F32.PACK_AB_MERGE_C R37, R41, R40, R42 ;  /* 0x000000282925723e */ /* 0x000fe2000480702a */
[----:B------:R1:W-:Y:S01]  /*2250*/  STS.128 [R2+UR8], R20 ;  /* 0x0000001402007988 */ /* 0x0003e20008000c08 */
[----:B------:R-:W-:Y:S02]  /*2260*/  F2FP.SATFINITE.E4M3.F32.PACK_AB_MERGE_C R38, R45, R44, R46 ;  /* 0x0000002c2d26723e */ /* 0x000fe4000480702e */
[----:B------:R-:W-:Y:S02]  /*2270*/  F2FP.SATFINITE.E4M3.F32.PACK_AB_MERGE_C R39, R49, R48, R50 ;  /* 0x000000303127723e */ /* 0x000fe40004807032 */
[----:B------:R-:W-:-:S02]  /*2280*/  F2FP.SATFINITE.E4M3.F32.PACK_AB_MERGE_C R52, R53, R52, R54 ;  /* 0x000000343534723e */ /* 0x000fc40004807036 */
[----:B------:R-:W-:Y:S01]  /*2290*/  F2FP.SATFINITE.E4M3.F32.PACK_AB_MERGE_C R53, R57, R56, R58 ;  /* 0x000000383935723e */ /* 0x000fe2000480703a */
[----:B------:R1:W-:Y:S01]  /*22a0*/  STS.128 [R3+UR8], R36 ;  /* 0x0000002403007988 */ /* 0x0003e20008000c08 */
[----:B------:R-:W-:Y:S02]  /*22b0*/  F2FP.SATFINITE.E4M3.F32.PACK_AB_MERGE_C R54, R61, R60, R62 ;  /* 0x0000003c3d36723e */ /* 0x000fe4000480703e */
[----:B------:R-:W-:Y:S02]  /*22c0*/  F2FP.SATFINITE.E4M3.F32.PACK_AB_MERGE_C R55, R65, R64, R66 ;  /* 0x000000404137723e */ /* 0x000fe40004807042 */
[----:B------:R-:W-:-:S05]  /*22d0*/  LOP3.LUT R8, R0, 0x30, RZ, 0x3c, !PT ;  /* 0x0000003000087812 */ /* 0x000fca00078e3cff */
[----:B------:R1:W-:Y:S01]  /*22e0*/  STS.128 [R8+UR8], R52 ;  /* 0x0000003408007988 */ /* 0x0003e20008000c08 */
[----:B------:R2:W-:Y:S06]  /*22f0*/  MEMBAR.ALL.CTA ;  /* 0x0000000000007992 */ /* 0x0005ec0000008000 */
[----:B--2---:R-:W2:Y:S02]  /*2300*/  FENCE.VIEW.ASYNC.S ;  /* 0x00000000000073c6 */ /* 0x004ea40000000000 */
[----:B--2---:R-:W-:Y:S06]  /*2310*/  BAR.SYNC.DEFER_BLOCKING 0x0 ;  /* 0x0000000000007b1d */ /* 0x004fec0000010000 */
[----:B------:R1:W-:Y:S01]  /*2320*/  @UP1 UTMASTG.2D [UR8], [UR14] ;  /* 0x000000080e0013b5 */ /* 0x0003e20008008000 */
[----:B------:R0:W-:Y:S01]  /*2330*/  UTMACMDFLUSH ;  /* 0x00000000000079b7 */ /* 0x0001e20000000000 */
[----:B------:R-:W-:-:S04]  /*2340*/  DEPBAR.LE SB0, 0x0 ;  /* 0x000080000000791a */ /* 0x000fc80000000000 */
[----:B------:R-:W-:Y:S08]  /*2350*/  BAR.SYNC.DEFER_BLOCKING 0x0 ;  /* 0x0000000000007b1d */ /* 0x000ff00000010000 */
[----:B------:R-:W-:Y:S06]  /*2360*/  BAR.SYNC.DEFER_BLOCKING 0x0 ;  /* 0x0000000000007b1d */ /* 0x000fec0000010000 */
[----:B-1----:R-:W-:Y:S05]  /*2370*/  @P2 BRA `(.L_x_63) ;  /* 0x0000000000a02947 */ /* 0x002fea0003800000 */
[----:B------:R-:W1:Y:S01]  /*2380*/  S2UR UR5, SR_CgaCtaId ;  /* 0x00000000000579c3 */ /* 0x000e620000008800 */
[----:B------:R-:W-:Y:S01]  /*2390*/  NOP ;  /* 0x0000000000007918 */ /* 0x000fe20000000000 */
[----:B------:R-:W-:Y:S01]  /*23a0*/  UMOV UR4, 0x50 ;  /* 0x0000005000047882 */ /* 0x000fe20000000000 */
[----:B------:R-:W-:Y:S02]  /*23b0*/  IMAD.U32 R0, RZ, RZ, UR25 ;  /* 0x00000019ff007e24 */ /* 0x000fe4000f8e00ff */
[----:B------:R-:W-:Y:S02]  /*23c0*/  IMAD.MOV.U32 R3, RZ, RZ, 0xf ;  /* 0x0000000fff037424 */ /* 0x000fe400078e00ff */
[----:B------:R-:W-:Y:S01]  /*23d0*/  IMAD.MOV.U32 R7, RZ, RZ, 0x1 ;  /* 0x00000001ff077424 */ /* 0x000fe200078e00ff */
[----:B------:R-:W-:-:S04]  /*23e0*/  LOP3.LUT R0, R0, 0xffff, RZ, 0xc0, !PT ;  /* 0x0000ffff00007812 */ /* 0x000fc800078ec0ff */
[----:B------:R-:W-:-:S05]  /*23f0*/  SHF.R.U32.HI R0, RZ, 0x5, R0 ;  /* 0x00000005ff007819 */ /* 0x000fca0000011600 */
[----:B------:R-:W-:Y:S01]  /*2400*/  VIADD R2, R0, 0x10 ;  /* 0x0000001000027836 */ /* 0x000fe20000000000 */
[----:B------:R-:W-:Y:S01]  /*2410*/  SHF.L.U32 R0, R3, R0, RZ ;  /* 0x0000000003007219 */ /* 0x000fe200000006ff */
[----:B-1----:R-:W-:-:S03]  /*2420*/  ULEA UR6, UR5, UR4, 0x18 ;  /* 0x0000000405067291 */ /* 0x002fc6000f8ec0ff */
[----:B------:R-:W-:-:S04]  /*2430*/  SHF.L.U32 R3, R7, R2, RZ ;  /* 0x0000000207037219 */ /* 0x000fc800000006ff */
[----:B------:R-:W-:Y:S02]  /*2440*/  LOP3.LUT R0, R3, R0, RZ, 0xfc, !PT ;  /* 0x0000000003007212 */ /* 0x000fe400078efcff */
[----:B------:R-:W1:Y:S02]  /*2450*/  LDS R5, [UR6] ;  /* 0x00000006ff057984 */ /* 0x000e640008000800 */
[C---:B------:R-:W-:Y:S02]  /*2460*/  LOP3.LUT R2, R0.reuse, 0xffff, RZ, 0xc0, !PT ;  /* 0x0000ffff00027812 */ /* 0x040fe400078ec0ff */
[----:B-1----:R-:W-:-:S04]  /*2470*/  LOP3.LUT R3, R0, 0xffff, R5, 0x80, !PT ;  /* 0x0000ffff00037812 */ /* 0x002fc800078e8005 */
[----:B------:R-:W-:-:S13]  /*2480*/  ISETP.NE.AND P0, PT, R3, R2, PT ;  /* 0x000000020300720c */ /* 0x000fda0003f05270 */
[----:B------:R-:W-:Y:S05]  /*2490*/  @P0 BRA `(.L_x_64) ;  /* 0x0000000000500947 */ /* 0x000fea0003800000 */
[----:B------:R-:W-:Y:S02]  /*24a0*/  SHF.R.U32.HI R5, RZ, 0x10, R5 ;  /* 0x00000010ff057819 */ /* 0x000fe40000011605 */
[----:B------:R-:W-:-:S04]  /*24b0*/  SHF.R.U32.HI R2, RZ, 0x10, R0 ;  /* 0x00000010ff027819 */ /* 0x000fc80000011600 */
[----:B------:R-:W-:-:S04]  /*24c0*/  LOP3.LUT R5, R5, R2, RZ, 0xc0, !PT ;  /* 0x0000000205057212 */ /* 0x000fc800078ec0ff */
[----:B------:R-:W-:-:S13]  /*24d0*/  ISETP.NE.AND P0, PT, R5, R2, PT ;  /* 0x000000020500720c */ /* 0x000fda0003f05270 */
[----:B------:R-:W-:Y:S05]  /*24e0*/  @P0 BRA `(.L_x_65) ;  /* 0x0000000000300947 */ /* 0x000fea0003800000 */
[----:B------:R-:W-:Y:S01]  /*24f0*/  R2UR UR4, R0 ;  /* 0x00000000000472ca */ /* 0x000fe200000e0000 */
[----:B------:R-:W-:Y:S01]  /*2500*/  VOTEU.ANY UR5, UPT, PT ;  /* 0x0000000000057886 */ /* 0x000fe200038e0100 */
[----:B------:R-:W1:Y:S01]  /*2510*/  S2R R0, SR_LANEID ;  /* 0x0000000000007919 */ /* 0x000e620000000000 */
[----:B------:R-:W-:-:S10]  /*2520*/  UFLO.U32 UR5, UR5 ;  /* 0x00000005000572bd */ /* 0x000fd400080e0000 */
[----:B------:R-:W-:-:S06]  /*2530*/  ULOP3.LUT UR4, URZ, UR4, URZ, 0x33, !UPT ;  /* 0x00000004ff047292 */ /* 0x000fcc000f8e33ff */
[----:B------:R-:W-:-:S04]  /*2540*/  IMAD.U32 R2, RZ, RZ, UR4 ;  /* 0x00000004ff027e24 */ /* 0x000fc8000f8e00ff */
[----:B------:R-:W2:Y:S02]  /*2550*/  REDUX UR7, R2 ;  /* 0x00000000020773c4 */ /* 0x000ea40000000000 */
[----:B------:R3:W-:Y:S01]  /*2560*/  UTCATOMSWS.AND URZ, UR4 ;  /* 0x0000000400ff79e3 */ /* 0x0007e20008000000 */
[----:B-1----:R-:W-:Y:S01]  /*2570*/  ISETP.EQ.U32.AND P0, PT, R0, UR5, PT ;  /* 0x0000000500007c0c */ /* 0x002fe2000bf02070 */
[----:B--2---:R-:W-:-:S12]  /*2580*/  IMAD.U32 R0, RZ, RZ, UR7 ;  /* 0x00000007ff007e24 */ /* 0x004fd8000f8e00ff */
[----:B------:R3:W-:Y:S01]  /*2590*/  @P0 ATOMS.AND RZ, [UR6], R0 ;  /* 0x00000000ffff098c */ /* 0x0007e2000a800006 */
[----:B------:R-:W-:Y:S05]  /*25a0*/  BRA `(.L_x_63) ;  /* 0x0000000000147947 */ /* 0x000fea0003800000 */
.L_x_65:
[----:B------:R-:W-:-:S07]  /*25b0*/  MOV R2, 0x25d0 ;  /* 0x000025d000027802 */ /* 0x000fce0000000f00 */
[----:B------:R-:W-:Y:S05]  /*25c0*/  CALL.REL.NOINC `($__internal_0_$__cuda_sm10x_tcgen05_guardrail_trap_col_being_dealloced_not_returned_by_alloc) ;  /* 0x0000000000447944 */ /* 0x000fea0003c00000 */
[----:B------:R-:W-:Y:S05]  /*25d0*/  BRA `(.L_x_63) ;  /* 0x0000000000087947 */ /* 0x000fea0003800000 */
.L_x_64:
[----:B------:R-:W-:-:S07]  /*25e0*/  MOV R2, 0x2600 ;  /* 0x0000260000027802 */ /* 0x000fce0000000f00 */
[----:B------:R-:W-:Y:S05]  /*25f0*/  CALL.REL.NOINC `($__internal_2_$__cuda_sm10x_tcgen05_guardrail_trap_unallocated_columns_being_dealloced) ;  /* 0x0000000000507944 */ /* 0x000fea0003c00000 */
.L_x_63:
[----:B------:R-:W-:Y:S01]  /*2600*/  NOP ;  /* 0x0000000000007918 */ /* 0x000fe20000000000 */
[----:B---3--:R-:W-:Y:S05]  /*2610*/  EXIT ;  /* 0x000000000000794d */ /* 0x008fea0003800000 */
.L_x_54:
[----:B------:R-:W1:Y:S02]  /*2620*/  SYNCS.PHASECHK.TRANS64.TRYWAIT P0, [UR8+0x6000], RZ ;  /* 0x006000ffff0075a7 */ /* 0x000e640008001108 */
[----:B-1----:R-:W-:Y:S05]  /*2630*/  @!P0 BRA `(.L_x_54) ;  /* 0xfffffffc00f88947 */ /* 0x002fea000383ffff */
[----:B------:R-:W-:Y:S05]  /*2640*/  BRA `(.L_x_66) ;  /* 0xfffffff000d87947 */ /* 0x000fea000383ffff */
.L_x_56:
[----:B------:R-:W1:Y:S02]  /*2650*/  SYNCS.PHASECHK.TRANS64.TRYWAIT P1, [UR8+0x6010], RZ ;  /* 0x006010ffff0075a7 */ /* 0x000e640008021108 */
[----:B-1----:R-:W-:Y:S05]  /*2660*/  @!P1 BRA `(.L_x_56) ;  /* 0xfffffffc00f89947 */ /* 0x002fea000383ffff */
[----:B------:R-:W-:Y:S05]  /*2670*/  BRA `(.L_x_67) ;  /* 0xfffffff400347947 */ /* 0x000fea000383ffff */
.L_x_57:
[----:B------:R-:W2:Y:S02]  /*2680*/  SYNCS.PHASECHK.TRANS64.TRYWAIT P0, [UR8+0x6000], R3 ;  /* 0x00600003ff0075a7 */ /* 0x000ea40008001108 */
[----:B--2---:R-:W-:Y:S05]  /*2690*/  @!P0 BRA `(.L_x_57) ;  /* 0xfffffffc00f88947 */ /* 0x004fea000383ffff */
[----:B------:R-:W-:Y:S05]  /*26a0*/  BRA `(.L_x_68) ;  /* 0xfffffff400a07947 */ /* 0x000fea000383ffff */
.L_x_59:
[----:B------:R-:W4:Y:S02]  /*26b0*/  SYNCS.PHASECHK.TRANS64.TRYWAIT P0, [UR8+0x6010], R3 ;  /* 0x00601003ff0075a7 */ /* 0x000f240008001108 */
[----:B----4-:R-:W-:Y:S05]  /*26c0*/  @!P0 BRA `(.L_x_59) ;  /* 0xfffffffc00f88947 */ /* 0x010fea000383ffff */
[----:B------:R-:W-:Y:S05]  /*26d0*/  BRA `(.L_x_69) ;  /* 0xfffffff400f07947 */ /* 0x000fea000383ffff */
        .weak           $__internal_0_$__cuda_sm10x_tcgen05_guardrail_trap_col_being_dealloced_not_returned_by_alloc
        .type           $__internal_0_$__cuda_sm10x_tcgen05_guardrail_trap_col_being_dealloced_not_returned_by_alloc,@function
        .size           $__internal_0_$__cuda_sm10x_tcgen05_guardrail_trap_col_being_dealloced_not_returned_by_alloc,($__internal_1_$__cuda_sm10x_tcgen05_guardrail_trap_phase_invalid_during_alloc - $__internal_0_$__cuda_sm10x_tcgen05_guardrail_trap_col_being_dealloced_not_returned_by_alloc)
$__internal_0_$__cuda_sm10x_tcgen05_guardrail_trap_col_being_dealloced_not_returned_by_alloc:
[----:B------:R-:W-:Y:S05]  /*26e0*/  BPT.TRAP 0x1 ;  /* 0x000000040000795c */ /* 0x000fea0000300000 */
[----:B------:R-:W-:-:S04]  /*26f0*/  IMAD.MOV.U32 R3, RZ, RZ, 0x0 ;  /* 0x00000000ff037424 */ /* 0x000fc800078e00ff */
[----:B------:R-:W-:Y:S05]  /*2700*/  RET.REL.NODEC R2 `(gluon_tcgen05) ;  /* 0xffffffd8023c7950 */ /* 0x000fea0003c3ffff */
        .weak           $__internal_1_$__cuda_sm10x_tcgen05_guardrail_trap_phase_invalid_during_alloc
        .type           $__internal_1_$__cuda_sm10x_tcgen05_guardrail_trap_phase_invalid_during_alloc,@function
        .size           $__internal_1_$__cuda_sm10x_tcgen05_guardrail_trap_phase_invalid_during_alloc,($__internal_2_$__cuda_sm10x_tcgen05_guardrail_trap_unallocated_columns_being_dealloced - $__internal_1_$__cuda_sm10x_tcgen05_guardrail_trap_phase_invalid_during_alloc)
$__internal_1_$__cuda_sm10x_tcgen05_guardrail_trap_phase_invalid_during_alloc:
[----:B------:R-:W-:Y:S05]  /*2710*/  BPT.TRAP 0x1 ;  /* 0x000000040000795c */ /* 0x000fea0000300000 */
[----:B------:R-:W-:-:S04]  /*2720*/  IMAD.MOV.U32 R3, RZ, RZ, 0x0 ;  /* 0x00000000ff037424 */ /* 0x000fc800078e00ff */
[----:B------:R-:W-:Y:S05]  /*2730*/  RET.REL.NODEC R2 `(gluon_tcgen05) ;  /* 0xffffffd802307950 */ /* 0x000fea0003c3ffff */
        .weak           $__internal_2_$__cuda_sm10x_tcgen05_guardrail_trap_unallocated_columns_being_dealloced
        .type           $__internal_2_$__cuda_sm10x_tcgen05_guardrail_trap_unallocated_columns_being_dealloced,@function
        .size           $__internal_2_$__cuda_sm10x_tcgen05_guardrail_trap_unallocated_columns_being_dealloced,(.L_x_73 - $__internal_2_$__cuda_sm10x_tcgen05_guardrail_trap_unallocated_columns_being_dealloced)
$__internal_2_$__cuda_sm10x_tcgen05_guardrail_trap_unallocated_columns_being_dealloced:
[----:B------:R-:W-:Y:S05]  /*2740*/  BPT.TRAP 0x1 ;  /* 0x000000040000795c */ /* 0x000fea0000300000 */
[----:B------:R-:W-:-:S04]  /*2750*/  IMAD.MOV.U32 R3, RZ, RZ, 0x0 ;  /* 0x00000000ff037424 */ /* 0x000fc800078e00ff */
[----:B------:R-:W-:Y:S05]  /*2760*/  RET.REL.NODEC R2 `(gluon_tcgen05) ;  /* 0xffffffd802247950 */ /* 0x000fea0003c3ffff */
.L_x_70:
[----:B------:R-:W-:-:S00]  /*2770*/  BRA `(.L_x_70) ;  /* 0xfffffffc00fc7947 */ /* 0x000fc0000383ffff */
[----:B------:R-:W-:-:S00]  /*2780*/  NOP ;  /* 0x0000000000007918 */ /* 0x000fc00000000000 */
[----:B------:R-:W-:-:S00]  /*2790*/  NOP ;  /* 0x0000000000007918 */ /* 0x000fc00000000000 */
[----:B------:R-:W-:-:S00]  /*27a0*/  NOP ;  /* 0x0000000000007918 */ /* 0x000fc00000000000 */
[----:B------:R-:W-:-:S00]  /*27b0*/  NOP ;  /* 0x0000000000007918 */ /* 0x000fc00000000000 */
[----:B------:R-:W-:-:S00]  /*27c0*/  NOP ;  /* 0x0000000000007918 */ /* 0x000fc00000000000 */
[----:B------:R-:W-:-:S00]  /*27d0*/  NOP ;  /* 0x0000000000007918 */ /* 0x000fc00000000000 */
[----:B------:R-:W-:-:S00]  /*27e0*/  NOP ;  /* 0x0000000000007918 */ /* 0x000fc00000000000 */
[----:B------:R-:W-:-:S00]  /*27f0*/  NOP ;  /* 0x0000000000007918 */ /* 0x000fc00000000000 */
.L_x_73:


//--------------------- .nv.shared.gluon_tcgen05  --------------------------
	.section	.nv.shared.gluon_tcgen05,"aw",@nobits
	.sectionflags	@""
	.align	16
	.zero		1024


//--------------------- .nv.shared.reserved.0     --------------------------
	.section	.nv.shared.reserved.0,"aw",@nobits
	.align	8
	.weak		__nv_reservedSMEM_offset_0_alias
	.size		__nv_reservedSMEM_offset_0_alias, 0, 64
	.other		__nv_reservedSMEM_offset_0_alias,@"STO_CUDA_RESERVED_SHARED STV_DEFAULT"
__nv_reservedSMEM_offset_0_alias:
	.zero		0
.nv.shared.reserved.0:
	.zero		64
	.weak		__nv_reservedSMEM_allocation_phase
	.type		__nv_reservedSMEM_allocation_phase,@object
	.size		__nv_reservedSMEM_allocation_phase,(.L_0 - __nv_reservedSMEM_allocation_phase)
__nv_reservedSMEM_allocation_phase:
	.zero		1
.L_0:
	.zero		7
	.weak		__nv_reservedSMEM_devtool_atexit_pc
	.type		__nv_reservedSMEM_devtool_atexit_pc,@object
	.size		__nv_reservedSMEM_devtool_atexit_pc,(__nv_reservedSMEM_allocation_mask - __nv_reservedSMEM_devtool_atexit_pc)
__nv_reservedSMEM_devtool_atexit_pc:
	.zero		8
	.weak		__nv_reservedSMEM_allocation_mask
	.type		__nv_reservedSMEM_allocation_mask,@object
	.size		__nv_reservedSMEM_allocation_mask,(.L_2 - __nv_reservedSMEM_allocation_mask)
__nv_reservedSMEM_allocation_mask:
	.zero		4
.L_2:


//--------------------- .nv.constant0.gluon_tcgen05 --------------------------
	.section	.nv.constant0.gluon_tcgen05,"a",@progbits
	.sectionflags	@""
	.align	4
.nv.constant0.gluon_tcgen05:
	.zero		976


//--------------------- SYMBOLS --------------------------

	.type		.nv.reservedSmem.offset0,@object
	.size		.nv.reservedSmem.offset0,0x4
	.type		.nv.reservedSmem.cap,@object
	.size		.nv.reservedSmem.cap,0x4
